//
// Generated by NVIDIA NVVM Compiler
//
// Compiler Build ID: CL-36424714
// Cuda compilation tools, release 13.0, V13.0.88
// Based on NVVM 20.0.0
//

.version 9.0
.target sm_100
.address_size 64

	// .globl	_Z6gs_kerPdS_lS_S_dddi
// _ZZ6gs_kerPdS_lS_S_dddiE4uloc has been demoted

.visible .entry _Z6gs_kerPdS_lS_S_dddi(
	.param .u64 .ptr .align 1 _Z6gs_kerPdS_lS_S_dddi_param_0,
	.param .u64 .ptr .align 1 _Z6gs_kerPdS_lS_S_dddi_param_1,
	.param .u64 _Z6gs_kerPdS_lS_S_dddi_param_2,
	.param .u64 .ptr .align 1 _Z6gs_kerPdS_lS_S_dddi_param_3,
	.param .u64 .ptr .align 1 _Z6gs_kerPdS_lS_S_dddi_param_4,
	.param .f64 _Z6gs_kerPdS_lS_S_dddi_param_5,
	.param .f64 _Z6gs_kerPdS_lS_S_dddi_param_6,
	.param .f64 _Z6gs_kerPdS_lS_S_dddi_param_7,
	.param .u32 _Z6gs_kerPdS_lS_S_dddi_param_8
)
{
	.reg .pred 	%p<25>;
	.reg .b32 	%r<41>;
	.reg .b64 	%rd<36>;
	.reg .b64 	%fd<57>;
	// demoted variable
	.shared .align 8 .b8 _ZZ6gs_kerPdS_lS_S_dddiE4uloc[8192];
	ld.param.u64 	%rd8, [_Z6gs_kerPdS_lS_S_dddi_param_0];
	ld.param.u64 	%rd7, [_Z6gs_kerPdS_lS_S_dddi_param_2];
	ld.param.u64 	%rd9, [_Z6gs_kerPdS_lS_S_dddi_param_3];
	ld.param.u64 	%rd10, [_Z6gs_kerPdS_lS_S_dddi_param_4];
	ld.param.f64 	%fd22, [_Z6gs_kerPdS_lS_S_dddi_param_5];
	ld.param.f64 	%fd21, [_Z6gs_kerPdS_lS_S_dddi_param_6];
	ld.param.f64 	%fd23, [_Z6gs_kerPdS_lS_S_dddi_param_7];
	cvta.to.global.u64 	%rd1, %rd8;
	cvta.to.global.u64 	%rd11, %rd10;
	cvta.to.global.u64 	%rd12, %rd9;
	mov.u32 	%r7, %ctaid.x;
	mov.u32 	%r1, %ntid.x;
	mov.u32 	%r2, %tid.x;
	mad.lo.s32 	%r8, %r7, %r1, %r2;
	mov.u32 	%r9, %ctaid.y;
	mov.u32 	%r3, %ntid.y;
	mov.u32 	%r4, %tid.y;
	mad.lo.s32 	%r10, %r9, %r3, %r4;
	add.s64 	%rd2, %rd7, 1;
	cvt.s64.s32 	%rd3, %r8;
	mad.lo.s64 	%rd13, %rd3, %rd7, %rd3;
	cvt.u64.u32 	%rd4, %r10;
	add.s64 	%rd14, %rd13, %rd4;
	shl.b64 	%rd15, %rd14, 3;
	add.s64 	%rd16, %rd12, %rd15;
	ld.global.f64 	%fd24, [%rd16];
	add.s64 	%rd17, %rd11, %rd15;
	ld.global.f64 	%fd25, [%rd17];
	mul.f64 	%fd26, %fd22, 0d3FE0000000000000;
	mul.f64 	%fd27, %fd23, %fd23;
	div.rn.f64 	%fd1, %fd26, %fd27;
	mul.f64 	%fd28, %fd25, 0d3FE0000000000000;
	mul.f64 	%fd29, %fd23, %fd28;
	sub.f64 	%fd2, %fd21, %fd29;
	add.f64 	%fd3, %fd21, %fd29;
	mul.f64 	%fd30, %fd24, 0d3FE0000000000000;
	mul.f64 	%fd31, %fd23, %fd30;
	sub.f64 	%fd4, %fd21, %fd31;
	add.f64 	%fd5, %fd21, %fd31;
	add.s64 	%rd5, %rd1, %rd15;
	mad.lo.s32 	%r11, %r2, %r3, %r4;
	shl.b32 	%r12, %r11, 3;
	mov.u32 	%r13, _ZZ6gs_kerPdS_lS_S_dddiE4uloc;
	add.s32 	%r5, %r13, %r12;
	max.s64 	%rd18, %rd3, %rd4;
	setp.gt.s64 	%p1, %rd18, %rd7;
	@%p1 bra 	$L__BB0_2;
	ld.global.f64 	%fd32, [%rd5];
	st.shared.f64 	[%r5], %fd32;
	bra.uni 	$L__BB0_3;
$L__BB0_2:
	mov.b64 	%rd19, 0;
	st.shared.u64 	[%r5], %rd19;
$L__BB0_3:
	ld.param.u32 	%r40, [_Z6gs_kerPdS_lS_S_dddi_param_8];
	cvt.u32.u64 	%r14, %rd4;
	cvt.u32.u64 	%r15, %rd3;
	bar.sync 	0;
	ld.shared.f64 	%fd56, [%r5];
	add.s32 	%r16, %r15, %r14;
	shr.u32 	%r17, %r16, 31;
	add.s32 	%r18, %r16, %r17;
	and.b32  	%r19, %r18, -2;
	sub.s32 	%r20, %r16, %r19;
	setp.ne.s32 	%p2, %r20, %r40;
	@%p2 bra 	$L__BB0_22;
	setp.eq.s32 	%p3, %r2, 0;
	@%p3 bra 	$L__BB0_6;
	add.s32 	%r21, %r2, -1;
	mad.lo.s32 	%r22, %r21, %r3, %r4;
	shl.b32 	%r23, %r22, 3;
	mov.u32 	%r24, _ZZ6gs_kerPdS_lS_S_dddiE4uloc;
	add.s32 	%r25, %r24, %r23;
	ld.shared.f64 	%fd52, [%r25];
	bra.uni 	$L__BB0_8;
$L__BB0_6:
	cvt.u32.u64 	%r26, %rd3;
	setp.lt.s32 	%p4, %r26, 1;
	mov.f64 	%fd52, 0d0000000000000000;
	@%p4 bra 	$L__BB0_8;
	cvt.u32.u64 	%r27, %rd3;
	add.s32 	%r28, %r27, -1;
	cvt.u64.u32 	%rd20, %r28;
	mad.lo.s64 	%rd21, %rd2, %rd20, %rd4;
	shl.b64 	%rd22, %rd21, 3;
	add.s64 	%rd23, %rd1, %rd22;
	ld.global.f64 	%fd52, [%rd23];
$L__BB0_8:
	setp.eq.s32 	%p5, %r4, 0;
	@%p5 bra 	$L__BB0_10;
	ld.shared.f64 	%fd53, [%r5+-8];
	bra.uni 	$L__BB0_12;
$L__BB0_10:
	cvt.u32.u64 	%r29, %rd4;
	setp.eq.s32 	%p6, %r29, 0;
	mov.f64 	%fd53, 0d0000000000000000;
	@%p6 bra 	$L__BB0_12;
	ld.global.f64 	%fd53, [%rd5+-8];
$L__BB0_12:
	add.s32 	%r30, %r1, -1;
	setp.ge.u32 	%p7, %r2, %r30;
	@%p7 bra 	$L__BB0_14;
	shl.b32 	%r33, %r3, 3;
	add.s32 	%r34, %r5, %r33;
	ld.shared.f64 	%fd54, [%r34];
	bra.uni 	$L__BB0_16;
$L__BB0_14:
	setp.le.s64 	%p8, %rd7, %rd3;
	mov.f64 	%fd54, 0d0000000000000000;
	@%p8 bra 	$L__BB0_16;
	cvt.u32.u64 	%r31, %rd3;
	add.s32 	%r32, %r31, 1;
	cvt.s64.s32 	%rd24, %r32;
	mad.lo.s64 	%rd25, %rd2, %rd24, %rd4;
	shl.b64 	%rd26, %rd25, 3;
	add.s64 	%rd27, %rd1, %rd26;
	ld.global.f64 	%fd54, [%rd27];
$L__BB0_16:
	add.s32 	%r35, %r3, -1;
	setp.ge.u32 	%p9, %r4, %r35;
	@%p9 bra 	$L__BB0_18;
	ld.shared.f64 	%fd55, [%r5+8];
	bra.uni 	$L__BB0_20;
$L__BB0_18:
	setp.le.s64 	%p10, %rd7, %rd4;
	mov.f64 	%fd55, 0d0000000000000000;
	@%p10 bra 	$L__BB0_20;
	ld.global.f64 	%fd55, [%rd5+8];
$L__BB0_20:
	cvt.u32.u64 	%r36, %rd3;
	cvt.u32.u64 	%r37, %rd4;
	setp.lt.s32 	%p11, %r36, 1;
	setp.le.s64 	%p12, %rd7, %rd3;
	or.pred  	%p13, %p11, %p12;
	setp.eq.s32 	%p14, %r37, 0;
	or.pred  	%p15, %p14, %p13;
	setp.le.s64 	%p16, %rd7, %rd4;
	or.pred  	%p17, %p16, %p15;
	@%p17 bra 	$L__BB0_22;
	ld.param.u64 	%rd35, [_Z6gs_kerPdS_lS_S_dddi_param_1];
	mad.lo.s64 	%rd28, %rd2, %rd3, %rd4;
	cvta.to.global.u64 	%rd29, %rd35;
	shl.b64 	%rd30, %rd28, 3;
	add.s64 	%rd31, %rd29, %rd30;
	ld.global.f64 	%fd37, [%rd31];
	mul.f64 	%fd38, %fd1, %fd4;
	mul.f64 	%fd39, %fd38, %fd52;
	sub.f64 	%fd40, %fd37, %fd39;
	mul.f64 	%fd41, %fd1, %fd5;
	mul.f64 	%fd42, %fd41, %fd54;
	sub.f64 	%fd43, %fd40, %fd42;
	mul.f64 	%fd44, %fd1, %fd2;
	mul.f64 	%fd45, %fd44, %fd53;
	sub.f64 	%fd46, %fd43, %fd45;
	mul.f64 	%fd47, %fd1, %fd3;
	mul.f64 	%fd48, %fd47, %fd55;
	sub.f64 	%fd49, %fd46, %fd48;
	mul.f64 	%fd50, %fd1, 0dC010000000000000;
	fma.rn.f64 	%fd51, %fd21, %fd50, 0d3FF0000000000000;
	div.rn.f64 	%fd56, %fd49, %fd51;
$L__BB0_22:
	cvt.u32.u64 	%r38, %rd3;
	cvt.u32.u64 	%r39, %rd4;
	bar.sync 	0;
	setp.lt.s32 	%p18, %r38, 1;
	setp.le.s64 	%p19, %rd7, %rd3;
	or.pred  	%p20, %p18, %p19;
	setp.eq.s32 	%p21, %r39, 0;
	or.pred  	%p22, %p21, %p20;
	setp.le.s64 	%p23, %rd7, %rd4;
	or.pred  	%p24, %p23, %p22;
	@%p24 bra 	$L__BB0_24;
	mad.lo.s64 	%rd32, %rd2, %rd3, %rd4;
	shl.b64 	%rd33, %rd32, 3;
	add.s64 	%rd34, %rd1, %rd33;
	st.global.f64 	[%rd34], %fd56;
$L__BB0_24:
	ret;

}
	// .globl	_Z11gaussian_u0Pddddid
.visible .entry _Z11gaussian_u0Pddddid(
	.param .u64 .ptr .align 1 _Z11gaussian_u0Pddddid_param_0,
	.param .f64 _Z11gaussian_u0Pddddid_param_1,
	.param .f64 _Z11gaussian_u0Pddddid_param_2,
	.param .f64 _Z11gaussian_u0Pddddid_param_3,
	.param .u32 _Z11gaussian_u0Pddddid_param_4,
	.param .f64 _Z11gaussian_u0Pddddid_param_5
)
{
	.reg .pred 	%p<18>;
	.reg .b32 	%r<32>;
	.reg .b32 	%f<3>;
	.reg .b64 	%rd<8>;
	.reg .b64 	%fd<39>;

	ld.param.u64 	%rd2, [_Z11gaussian_u0Pddddid_param_0];
	ld.param.f64 	%fd6, [_Z11gaussian_u0Pddddid_param_1];
	ld.param.f64 	%fd7, [_Z11gaussian_u0Pddddid_param_2];
	ld.param.f64 	%fd8, [_Z11gaussian_u0Pddddid_param_3];
	ld.param.u32 	%r7, [_Z11gaussian_u0Pddddid_param_4];
	ld.param.f64 	%fd9, [_Z11gaussian_u0Pddddid_param_5];
	cvta.to.global.u64 	%rd1, %rd2;
	mov.u32 	%r8, %ctaid.x;
	mov.u32 	%r9, %ntid.x;
	mov.u32 	%r10, %tid.x;
	mad.lo.s32 	%r1, %r8, %r9, %r10;
	mov.u32 	%r11, %ctaid.y;
	mov.u32 	%r12, %ntid.y;
	mov.u32 	%r13, %tid.y;
	mad.lo.s32 	%r14, %r11, %r12, %r13;
	setp.lt.s32 	%p1, %r1, 1;
	setp.eq.s32 	%p2, %r14, 0;
	or.pred  	%p3, %p1, %p2;
	setp.ge.s32 	%p4, %r1, %r7;
	or.pred  	%p5, %p3, %p4;
	setp.ge.s32 	%p6, %r14, %r7;
	or.pred  	%p7, %p5, %p6;
	@%p7 bra 	$L__BB1_5;
	neg.f64 	%fd10, %fd8;
	cvt.rn.f64.u32 	%fd11, %r1;
	mul.f64 	%fd12, %fd9, %fd11;
	sub.f64 	%fd13, %fd12, %fd6;
	cvt.rn.f64.u32 	%fd14, %r14;
	mul.f64 	%fd15, %fd9, %fd14;
	sub.f64 	%fd16, %fd15, %fd7;
	mul.f64 	%fd17, %fd16, %fd16;
	fma.rn.f64 	%fd18, %fd13, %fd13, %fd17;
	mul.f64 	%fd1, %fd18, %fd10;
	fma.rn.f64 	%fd19, %fd1, 0d3FF71547652B82FE, 0d4338000000000000;
	{
	.reg .b32 %temp; 
	mov.b64 	{%r3, %temp}, %fd19;
	}
	mov.f64 	%fd20, 0dC338000000000000;
	add.rn.f64 	%fd21, %fd19, %fd20;
	fma.rn.f64 	%fd22, %fd21, 0dBFE62E42FEFA39EF, %fd1;
	fma.rn.f64 	%fd23, %fd21, 0dBC7ABC9E3B39803F, %fd22;
	fma.rn.f64 	%fd24, %fd23, 0d3E5ADE1569CE2BDF, 0d3E928AF3FCA213EA;
	fma.rn.f64 	%fd25, %fd24, %fd23, 0d3EC71DEE62401315;
	fma.rn.f64 	%fd26, %fd25, %fd23, 0d3EFA01997C89EB71;
	fma.rn.f64 	%fd27, %fd26, %fd23, 0d3F2A01A014761F65;
	fma.rn.f64 	%fd28, %fd27, %fd23, 0d3F56C16C1852B7AF;
	fma.rn.f64 	%fd29, %fd28, %fd23, 0d3F81111111122322;
	fma.rn.f64 	%fd30, %fd29, %fd23, 0d3FA55555555502A1;
	fma.rn.f64 	%fd31, %fd30, %fd23, 0d3FC5555555555511;
	fma.rn.f64 	%fd32, %fd31, %fd23, 0d3FE000000000000B;
	fma.rn.f64 	%fd33, %fd32, %fd23, 0d3FF0000000000000;
	fma.rn.f64 	%fd34, %fd33, %fd23, 0d3FF0000000000000;
	{
	.reg .b32 %temp; 
	mov.b64 	{%r4, %temp}, %fd34;
	}
	{
	.reg .b32 %temp; 
	mov.b64 	{%temp, %r5}, %fd34;
	}
	shl.b32 	%r18, %r3, 20;
	add.s32 	%r19, %r18, %r5;
	mov.b64 	%fd38, {%r4, %r19};
	{
	.reg .b32 %temp; 
	mov.b64 	{%temp, %r20}, %fd1;
	}
	mov.b32 	%f2, %r20;
	abs.f32 	%f1, %f2;
	setp.lt.f32 	%p15, %f1, 0f4086232B;
	@%p15 bra 	$L__BB1_4;
	setp.lt.f64 	%p16, %fd1, 0d0000000000000000;
	add.f64 	%fd35, %fd1, 0d7FF0000000000000;
	selp.f64 	%fd38, 0d0000000000000000, %fd35, %p16;
	setp.geu.f32 	%p17, %f1, 0f40874800;
	@%p17 bra 	$L__BB1_4;
	shr.u32 	%r21, %r3, 31;
	add.s32 	%r22, %r3, %r21;
	shr.s32 	%r23, %r22, 1;
	shl.b32 	%r24, %r23, 20;
	add.s32 	%r25, %r5, %r24;
	mov.b64 	%fd36, {%r4, %r25};
	sub.s32 	%r26, %r3, %r23;
	shl.b32 	%r27, %r26, 20;
	add.s32 	%r28, %r27, 1072693248;
	mov.b32 	%r29, 0;
	mov.b64 	%fd37, {%r29, %r28};
	mul.f64 	%fd38, %fd37, %fd36;
$L__BB1_4:
	mad.lo.s32 	%r30, %r1, %r7, %r1;
	add.s32 	%r31, %r30, %r14;
	mul.wide.u32 	%rd6, %r31, 8;
	add.s64 	%rd7, %rd1, %rd6;
	st.global.f64 	[%rd7], %fd38;
	bra.uni 	$L__BB1_7;
$L__BB1_5:
	setp.ne.s32 	%p8, %r1, 0;
	setp.ne.s32 	%p9, %r14, 0;
	and.pred  	%p10, %p8, %p9;
	add.s32 	%r15, %r7, -1;
	setp.ne.s32 	%p11, %r1, %r15;
	and.pred  	%p12, %p10, %p11;
	setp.ne.s32 	%p13, %r14, %r15;
	and.pred  	%p14, %p12, %p13;
	@%p14 bra 	$L__BB1_7;
	mad.lo.s32 	%r16, %r1, %r7, %r1;
	add.s32 	%r17, %r16, %r14;
	mul.wide.s32 	%rd3, %r17, 8;
	add.s64 	%rd4, %rd1, %rd3;
	mov.b64 	%rd5, 0;
	st.global.u64 	[%rd4], %rd5;
$L__BB1_7:
	ret;

}


// ===== COMPILED SASS (sm_100) =====

	.target	sm_100

	.elftype	@"ET_EXEC"


//--------------------- .note.nv.tkinfo           --------------------------
	.section	.note.nv.tkinfo,"",@"SHT_NOTE"
	.sectionflags	@"SHF_NOTE_NV_TKINFO"
	.tkinfo
        /*0018*/ 	.word	0x00000002
        /*0030*/ 	.string	""
        /*0030*/ 	.string	"ptxas"
        /*0030*/ 	.string	"Cuda compilation tools, release 13.0, V13.0.88"
        /*0030*/ 	.string	"Build cuda_13.0.r13.0/compiler.36424714_0"
        /*0030*/ 	.string	"-arch sm_100 -m 64 "



//--------------------- .note.nv.cuinfo           --------------------------
	.section	.note.nv.cuinfo,"",@"SHT_NOTE"
	.sectionflags	@"SHF_NOTE_NV_CUINFO"
        /*0018*/ 	.short	0x0002
        /*001a*/ 	.short	0x0064
        /*001c*/ 	.short	0x0082
	.zero		2


//--------------------- .nv.info                  --------------------------
	.section	.nv.info,"",@"SHT_CUDA_INFO"
	.align	4


	//----- nvinfo : EIATTR_REGCOUNT
	.align		4
        /*0000*/ 	.byte	0x04, 0x2f
        /*0002*/ 	.short	(.L_1 - .L_0)
	.align		4
.L_0:
        /*0004*/ 	.word	index@(_Z6gs_kerPdS_lS_S_dddi)
        /*0008*/ 	.word	0x00000024


	//----- nvinfo : EIATTR_FRAME_SIZE
	.align		4
.L_1:
        /*000c*/ 	.byte	0x04, 0x11
        /*000e*/ 	.short	(.L_3 - .L_2)
	.align		4
.L_2:
        /*0010*/ 	.word	index@($__internal_0_$__cuda_sm20_div_rn_f64_full)
        /*0014*/ 	.word	0x00000000


	//----- nvinfo : EIATTR_FRAME_SIZE
	.align		4
.L_3:
        /*0018*/ 	.byte	0x04, 0x11
        /*001a*/ 	.short	(.L_5 - .L_4)
	.align		4
.L_4:
        /*001c*/ 	.word	index@(_Z6gs_kerPdS_lS_S_dddi)
        /*0020*/ 	.word	0x00000000


	//----- nvinfo : EIATTR_REGCOUNT
	.align		4
.L_5:
        /*0024*/ 	.byte	0x04, 0x2f
        /*0026*/ 	.short	(.L_7 - .L_6)
	.align		4
.L_6:
        /*0028*/ 	.word	index@(_Z11gaussian_u0Pddddid)
        /*002c*/ 	.word	0x00000010


	//----- nvinfo : EIATTR_FRAME_SIZE
	.align		4
.L_7:
        /*0030*/ 	.byte	0x04, 0x11
        /*0032*/ 	.short	(.L_9 - .L_8)
	.align		4
.L_8:
        /*0034*/ 	.word	index@(_Z11gaussian_u0Pddddid)
        /*0038*/ 	.word	0x00000000


	//----- nvinfo : EIATTR_MIN_STACK_SIZE
	.align		4
.L_9:
        /*003c*/ 	.byte	0x04, 0x12
        /*003e*/ 	.short	(.L_11 - .L_10)
	.align		4
.L_10:
        /*0040*/ 	.word	index@(_Z11gaussian_u0Pddddid)
        /*0044*/ 	.word	0x00000000


	//----- nvinfo : EIATTR_MIN_STACK_SIZE
	.align		4
.L_11:
        /*0048*/ 	.byte	0x04, 0x12
        /*004a*/ 	.short	(.L_13 - .L_12)
	.align		4
.L_12:
        /*004c*/ 	.word	index@(_Z6gs_kerPdS_lS_S_dddi)
        /*0050*/ 	.word	0x00000000
.L_13:


//--------------------- .nv.compat                --------------------------
	.section	.nv.compat,"",@"SHT_CUDA_COMPAT_INFO"
	.align	4
        /*0000*/ 	.byte	0x02, 0x09, 0x00, 0x00, 0x02, 0x02, 0x01, 0x00, 0x02, 0x05, 0x05, 0x00, 0x03, 0x07, 0x01, 0x01
        /*0010*/ 	.byte	0x02, 0x03, 0x00, 0x00, 0x02, 0x06, 0x01, 0x00, 0x04, 0x0b, 0x08, 0x00, 0x01, 0x00, 0x00, 0x00
        /*0020*/ 	.byte	0x00, 0x00, 0x00, 0x00


//--------------------- .nv.info._Z11gaussian_u0Pddddid --------------------------
	.section	.nv.info._Z11gaussian_u0Pddddid,"",@"SHT_CUDA_INFO"
	.sectionflags	@""
	.align	4


	//----- nvinfo : EIATTR_CUDA_API_VERSION
	.align		4
        /*0000*/ 	.byte	0x04, 0x37
        /*0002*/ 	.short	(.L_15 - .L_14)
.L_14:
        /*0004*/ 	.word	0x00000082


	//----- nvinfo : EIATTR_KPARAM_INFO
	.align		4
.L_15:
        /*0008*/ 	.byte	0x04, 0x17
        /*000a*/ 	.short	(.L_17 - .L_16)
.L_16:
        /*000c*/ 	.word	0x00000000
        /*0010*/ 	.short	0x0005
        /*0012*/ 	.short	0x0028
        /*0014*/ 	.byte	0x00, 0xf0, 0x21, 0x00


	//----- nvinfo : EIATTR_KPARAM_INFO
	.align		4
.L_17:
        /*0018*/ 	.byte	0x04, 0x17
        /*001a*/ 	.short	(.L_19 - .L_18)
.L_18:
        /*001c*/ 	.word	0x00000000
        /*0020*/ 	.short	0x0004
        /*0022*/ 	.short	0x0020
        /*0024*/ 	.byte	0x00, 0xf0, 0x11, 0x00


	//----- nvinfo : EIATTR_KPARAM_INFO
	.align		4
.L_19:
        /*0028*/ 	.byte	0x04, 0x17
        /*002a*/ 	.short	(.L_21 - .L_20)
.L_20:
        /*002c*/ 	.word	0x00000000
        /*0030*/ 	.short	0x0003
        /*0032*/ 	.short	0x0018
        /*0034*/ 	.byte	0x00, 0xf0, 0x21, 0x00


	//----- nvinfo : EIATTR_KPARAM_INFO
	.align		4
.L_21:
        /*0038*/ 	.byte	0x04, 0x17
        /*003a*/ 	.short	(.L_23 - .L_22)
.L_22:
        /*003c*/ 	.word	0x00000000
        /*0040*/ 	.short	0x0002
        /*0042*/ 	.short	0x0010
        /*0044*/ 	.byte	0x00, 0xf0, 0x21, 0x00


	//----- nvinfo : EIATTR_KPARAM_INFO
	.align		4
.L_23:
        /*0048*/ 	.byte	0x04, 0x17
        /*004a*/ 	.short	(.L_25 - .L_24)
.L_24:
        /*004c*/ 	.word	0x00000000
        /*0050*/ 	.short	0x0001
        /*0052*/ 	.short	0x0008
        /*0054*/ 	.byte	0x00, 0xf0, 0x21, 0x00


	//----- nvinfo : EIATTR_KPARAM_INFO
	.align		4
.L_25:
        /*0058*/ 	.byte	0x04, 0x17
        /*005a*/ 	.short	(.L_27 - .L_26)
.L_26:
        /*005c*/ 	.word	0x00000000
        /*0060*/ 	.short	0x0000
        /*0062*/ 	.short	0x0000
        /*0064*/ 	.byte	0x00, 0xf5, 0x21, 0x00


	//----- nvinfo : EIATTR_SPARSE_MMA_MASK
	.align		4
.L_27:
        /*0068*/ 	.byte	0x03, 0x50
        /*006a*/ 	.short	0x0000


	//----- nvinfo : EIATTR_MAXREG_COUNT
	.align		4
        /*006c*/ 	.byte	0x03, 0x1b
        /*006e*/ 	.short	0x00ff


	//----- nvinfo : EIATTR_MERCURY_ISA_VERSION
	.align		4
        /*0070*/ 	.byte	0x03, 0x5f
        /*0072*/ 	.short	0x0101


	//----- nvinfo : EIATTR_VRC_CTA_INIT_COUNT
	.align		4
        /*0074*/ 	.byte	0x02, 0x4a
	.zero		1
	.zero		1


	//----- nvinfo : EIATTR_EXIT_INSTR_OFFSETS
	.align		4
        /*0078*/ 	.byte	0x04, 0x1c
        /*007a*/ 	.short	(.L_29 - .L_28)


	//   ....[0]....
.L_28:
        /*007c*/ 	.word	0x000005b0


	//   ....[1]....
        /*0080*/ 	.word	0x00000610


	//   ....[2]....
        /*0084*/ 	.word	0x00000670


	//----- nvinfo : EIATTR_CRS_STACK_SIZE
	.align		4
.L_29:
        /*0088*/ 	.byte	0x04, 0x1e
        /*008a*/ 	.short	(.L_31 - .L_30)
.L_30:
        /*008c*/ 	.word	0x00000000


	//----- nvinfo : EIATTR_CBANK_PARAM_SIZE
	.align		4
.L_31:
        /*0090*/ 	.byte	0x03, 0x19
        /*0092*/ 	.short	0x0030


	//----- nvinfo : EIATTR_PARAM_CBANK
	.align		4
        /*0094*/ 	.byte	0x04, 0x0a
        /*0096*/ 	.short	(.L_33 - .L_32)
	.align		4
.L_32:
        /*0098*/ 	.word	index@(.nv.constant0._Z11gaussian_u0Pddddid)
        /*009c*/ 	.short	0x0380
        /*009e*/ 	.short	0x0030


	//----- nvinfo : EIATTR_SW_WAR
	.align		4
.L_33:
        /*00a0*/ 	.byte	0x04, 0x36
        /*00a2*/ 	.short	(.L_35 - .L_34)
.L_34:
        /*00a4*/ 	.word	0x00000008
.L_35:


//--------------------- .nv.info._Z6gs_kerPdS_lS_S_dddi --------------------------
	.section	.nv.info._Z6gs_kerPdS_lS_S_dddi,"",@"SHT_CUDA_INFO"
	.sectionflags	@""
	.align	4


	//----- nvinfo : EIATTR_CUDA_API_VERSION
	.align		4
        /*0000*/ 	.byte	0x04, 0x37
        /*0002*/ 	.short	(.L_37 - .L_36)
.L_36:
        /*0004*/ 	.word	0x00000082


	//----- nvinfo : EIATTR_KPARAM_INFO
	.align		4
.L_37:
        /*0008*/ 	.byte	0x04, 0x17
        /*000a*/ 	.short	(.L_39 - .L_38)
.L_38:
        /*000c*/ 	.word	0x00000000
        /*0010*/ 	.short	0x0008
        /*0012*/ 	.short	0x0040
        /*0014*/ 	.byte	0x00, 0xf0, 0x11, 0x00


	//----- nvinfo : EIATTR_KPARAM_INFO
	.align		4
.L_39:
        /*0018*/ 	.byte	0x04, 0x17
        /*001a*/ 	.short	(.L_41 - .L_40)
.L_40:
        /*001c*/ 	.word	0x00000000
        /*0020*/ 	.short	0x0007
        /*0022*/ 	.short	0x0038
        /*0024*/ 	.byte	0x00, 0xf0, 0x21, 0x00


	//----- nvinfo : EIATTR_KPARAM_INFO
	.align		4
.L_41:
        /*0028*/ 	.byte	0x04, 0x17
        /*002a*/ 	.short	(.L_43 - .L_42)
.L_42:
        /*002c*/ 	.word	0x00000000
        /*0030*/ 	.short	0x0006
        /*0032*/ 	.short	0x0030
        /*0034*/ 	.byte	0x00, 0xf0, 0x21, 0x00


	//----- nvinfo : EIATTR_KPARAM_INFO
	.align		4
.L_43:
        /*0038*/ 	.byte	0x04, 0x17
        /*003a*/ 	.short	(.L_45 - .L_44)
.L_44:
        /*003c*/ 	.word	0x00000000
        /*0040*/ 	.short	0x0005
        /*0042*/ 	.short	0x0028
        /*0044*/ 	.byte	0x00, 0xf0, 0x21, 0x00


	//----- nvinfo : EIATTR_KPARAM_INFO
	.align		4
.L_45:
        /*0048*/ 	.byte	0x04, 0x17
        /*004a*/ 	.short	(.L_47 - .L_46)
.L_46:
        /*004c*/ 	.word	0x00000000
        /*0050*/ 	.short	0x0004
        /*0052*/ 	.short	0x0020
        /*0054*/ 	.byte	0x00, 0xf5, 0x21, 0x00


	//----- nvinfo : EIATTR_KPARAM_INFO
	.align		4
.L_47:
        /*0058*/ 	.byte	0x04, 0x17
        /*005a*/ 	.short	(.L_49 - .L_48)
.L_48:
        /*005c*/ 	.word	0x00000000
        /*0060*/ 	.short	0x0003
        /*0062*/ 	.short	0x0018
        /*0064*/ 	.byte	0x00, 0xf5, 0x21, 0x00


	//----- nvinfo : EIATTR_KPARAM_INFO
	.align		4
.L_49:
        /*0068*/ 	.byte	0x04, 0x17
        /*006a*/ 	.short	(.L_51 - .L_50)
.L_50:
        /*006c*/ 	.word	0x00000000
        /*0070*/ 	.short	0x0002
        /*0072*/ 	.short	0x0010
        /*0074*/ 	.byte	0x00, 0xf0, 0x21, 0x00


	//----- nvinfo : EIATTR_KPARAM_INFO
	.align		4
.L_51:
        /*0078*/ 	.byte	0x04, 0x17
        /*007a*/ 	.short	(.L_53 - .L_52)
.L_52:
        /*007c*/ 	.word	0x00000000
        /*0080*/ 	.short	0x0001
        /*0082*/ 	.short	0x0008
        /*0084*/ 	.byte	0x00, 0xf5, 0x21, 0x00


	//----- nvinfo : EIATTR_KPARAM_INFO
	.align		4
.L_53:
        /*0088*/ 	.byte	0x04, 0x17
        /*008a*/ 	.short	(.L_55 - .L_54)
.L_54:
        /*008c*/ 	.word	0x00000000
        /*0090*/ 	.short	0x0000
        /*0092*/ 	.short	0x0000
        /*0094*/ 	.byte	0x00, 0xf5, 0x21, 0x00


	//----- nvinfo : EIATTR_SPARSE_MMA_MASK
	.align		4
.L_55:
        /*0098*/ 	.byte	0x03, 0x50
        /*009a*/ 	.short	0x0000


	//----- nvinfo : EIATTR_MAXREG_COUNT
	.align		4
        /*009c*/ 	.byte	0x03, 0x1b
        /*009e*/ 	.short	0x00ff


	//----- nvinfo : EIATTR_NUM_BARRIERS
	.align		4
        /*00a0*/ 	.byte	0x02, 0x4c
        /*00a2*/ 	.byte	0x01
	.zero		1


	//----- nvinfo : EIATTR_MERCURY_ISA_VERSION
	.align		4
        /*00a4*/ 	.byte	0x03, 0x5f
        /*00a6*/ 	.short	0x0101


	//----- nvinfo : EIATTR_VRC_CTA_INIT_COUNT
	.align		4
        /*00a8*/ 	.byte	0x02, 0x4a
	.zero		1
	.zero		1


	//----- nvinfo : EIATTR_EXIT_INSTR_OFFSETS
	.align		4
        /*00ac*/ 	.byte	0x04, 0x1c
        /*00ae*/ 	.short	(.L_57 - .L_56)


	//   ....[0]....
.L_56:
        /*00b0*/ 	.word	0x00000cf0


	//   ....[1]....
        /*00b4*/ 	.word	0x00000d90


	//----- nvinfo : EIATTR_CRS_STACK_SIZE
	.align		4
.L_57:
        /*00b8*/ 	.byte	0x04, 0x1e
        /*00ba*/ 	.short	(.L_59 - .L_58)
.L_58:
        /*00bc*/ 	.word	0x00000000


	//----- nvinfo : EIATTR_CBANK_PARAM_SIZE
	.align		4
.L_59:
        /*00c0*/ 	.byte	0x03, 0x19
        /*00c2*/ 	.short	0x0044


	//----- nvinfo : EIATTR_PARAM_CBANK
	.align		4
        /*00c4*/ 	.byte	0x04, 0x0a
        /*00c6*/ 	.short	(.L_61 - .L_60)
	.align		4
.L_60:
        /*00c8*/ 	.word	index@(.nv.constant0._Z6gs_kerPdS_lS_S_dddi)
        /*00cc*/ 	.short	0x0380
        /*00ce*/ 	.short	0x0044


	//----- nvinfo : EIATTR_SW_WAR
	.align		4
.L_61:
        /*00d0*/ 	.byte	0x04, 0x36
        /*00d2*/ 	.short	(.L_63 - .L_62)
.L_62:
        /*00d4*/ 	.word	0x00000008
.L_63:


//--------------------- .nv.callgraph             --------------------------
	.section	.nv.callgraph,"",@"SHT_CUDA_CALLGRAPH"
	.align	4
	.sectionentsize	8
	.align		4
        /*0000*/ 	.word	0x00000000
	.align		4
        /*0004*/ 	.word	0xffffffff
	.align		4
        /*0008*/ 	.word	0x00000000
	.align		4
        /*000c*/ 	.word	0xfffffffe
	.align		4
        /*0010*/ 	.word	0x00000000
	.align		4
        /*0014*/ 	.word	0xfffffffd
	.align		4
        /*0018*/ 	.word	0x00000000
	.align		4
        /*001c*/ 	.word	0xfffffffc


//--------------------- .text._Z11gaussian_u0Pddddid --------------------------
	.section	.text._Z11gaussian_u0Pddddid,"ax",@progbits
	.align	128
        .global         _Z11gaussian_u0Pddddid
        .type           _Z11gaussian_u0Pddddid,@function
        .size           _Z11gaussian_u0Pddddid,(.L_x_24 - _Z11gaussian_u0Pddddid)
        .other          _Z11gaussian_u0Pddddid,@"STO_CUDA_ENTRY STV_DEFAULT"
_Z11gaussian_u0Pddddid:
.text._Z11gaussian_u0Pddddid:
[----:B------:R-:W-:Y:S01]  /*0000*/  LDC R1, c[0x0][0x37c] ;  /* 0x0000df00ff017b82 */ /* 0x000fe20000000800 */
[----:B------:R-:W0:Y:S07]  /*0010*/  S2R R5, SR_TID.Y ;  /* 0x0000000000057919 */ /* 0x000e2e0000002200 */
[----:B------:R-:W1:Y:S01]  /*0020*/  LDC R0, c[0x0][0x360] ;  /* 0x0000d800ff007b82 */ /* 0x000e620000000800 */
[----:B------:R-:W2:Y:S01]  /*0030*/  LDCU UR8, c[0x0][0x3a0] ;  /* 0x00007400ff0877ac */ /* 0x000ea20008000800 */
[----:B------:R-:W1:Y:S01]  /*0040*/  S2R R3, SR_TID.X ;  /* 0x0000000000037919 */ /* 0x000e620000002100 */
[----:B------:R-:W3:Y:S05]  /*0050*/  LDCU.64 UR6, c[0x0][0x358] ;  /* 0x00006b00ff0677ac */ /* 0x000eea0008000a00 */
[----:B------:R-:W0:Y:S08]  /*0060*/  S2UR UR5, SR_CTAID.Y ;  /* 0x00000000000579c3 */ /* 0x000e300000002600 */
[----:B------:R-:W0:Y:S08]  /*0070*/  LDC R2, c[0x0][0x364] ;  /* 0x0000d900ff027b82 */ /* 0x000e300000000800 */
[----:B------:R-:W1:Y:S01]  /*0080*/  S2UR UR4, SR_CTAID.X ;  /* 0x00000000000479c3 */ /* 0x000e620000002500 */
[----:B0-----:R-:W-:-:S05]  /*0090*/  IMAD R2, R2, UR5, R5 ;  /* 0x0000000502027c24 */ /* 0x001fca000f8e0205 */
[----:B------:R-:W-:Y:S01]  /*00a0*/  ISETP.NE.AND P0, PT, R2, RZ, PT ;  /* 0x000000ff0200720c */ /* 0x000fe20003f05270 */
[----:B-1----:R-:W-:-:S05]  /*00b0*/  IMAD R0, R0, UR4, R3 ;  /* 0x0000000400007c24 */ /* 0x002fca000f8e0203 */
[----:B------:R-:W-:-:S04]  /*00c0*/  ISETP.LT.OR P0, PT, R0, 0x1, !P0 ;  /* 0x000000010000780c */ /* 0x000fc80004701670 */
[----:B--2---:R-:W-:-:S04]  /*00d0*/  ISETP.GE.OR P0, PT, R0, UR8, P0 ;  /* 0x0000000800007c0c */ /* 0x004fc80008706670 */
[----:B------:R-:W-:-:S13]  /*00e0*/  ISETP.GE.OR P0, PT, R2, UR8, P0 ;  /* 0x0000000802007c0c */ /* 0x000fda0008706670 */
[----:B---3--:R-:W-:Y:S05]  /*00f0*/  @P0 BRA `(.L_x_0) ;  /* 0x0000000400300947 */ /* 0x008fea0003800000 */
[----:B------:R-:W0:Y:S01]  /*0100*/  LDC.64 R10, c[0x0][0x390] ;  /* 0x0000e400ff0a7b82 */ /* 0x000e220000000a00 */
[----:B------:R-:W0:Y:S01]  /*0110*/  LDCU.64 UR4, c[0x0][0x3a8] ;  /* 0x00007500ff0477ac */ /* 0x000e220008000a00 */
[----:B------:R-:W0:Y:S01]  /*0120*/  I2F.F64.U32 R6, R2 ;  /* 0x0000000200067312 */ /* 0x000e220000201800 */
[----:B------:R-:W-:Y:S01]  /*0130*/  IMAD R3, R0, UR8, R0 ;  /* 0x0000000800037c24 */ /* 0x000fe2000f8e0200 */
[----:B------:R-:W-:Y:S04]  /*0140*/  BSSY.RECONVERGENT B0, `(.L_x_1) ;  /* 0x0000045000007945 */ /* 0x000fe80003800200 */
[----:B------:R-:W1:Y:S02]  /*0150*/  LDC.64 R8, c[0x0][0x388] ;  /* 0x0000e200ff087b82 */ /* 0x000e640000000a00 */
[----:B------:R-:W1:Y:S06]  /*0160*/  I2F.F64.U32 R4, R0 ;  /* 0x0000000000047312 */ /* 0x000e6c0000201800 */
[----:B------:R-:W2:Y:S01]  /*0170*/  LDC.64 R12, c[0x0][0x380] ;  /* 0x0000e000ff0c7b82 */ /* 0x000ea20000000a00 */
[----:B0-----:R-:W-:-:S07]  /*0180*/  DFMA R6, R6, UR4, -R10 ;  /* 0x0000000406067c2b */ /* 0x001fce000800080a */
[----:B------:R-:W0:Y:S01]  /*0190*/  LDC.64 R10, c[0x0][0x398] ;  /* 0x0000e600ff0a7b82 */ /* 0x000e220000000a00 */
[----:B-1----:R-:W-:Y:S01]  /*01a0*/  DFMA R4, R4, UR4, -R8 ;  /* 0x0000000404047c2b */ /* 0x002fe20008000808 */
[----:B------:R-:W-:Y:S01]  /*01b0*/  UMOV UR4, 0xfefa39ef ;  /* 0xfefa39ef00047882 */ /* 0x000fe20000000000 */
[----:B------:R-:W-:Y:S01]  /*01c0*/  DMUL R6, R6, R6 ;  /* 0x0000000606067228 */ /* 0x000fe20000000000 */
[----:B------:R-:W-:-:S07]  /*01d0*/  UMOV UR5, 0x3fe62e42 ;  /* 0x3fe62e4200057882 */ /* 0x000fce0000000000 */
[----:B------:R-:W-:Y:S01]  /*01e0*/  DFMA R4, R4, R4, R6 ;  /* 0x000000040404722b */ /* 0x000fe20000000006 */
[----:B------:R-:W-:Y:S02]  /*01f0*/  IMAD.MOV.U32 R6, RZ, RZ, 0x652b82fe ;  /* 0x652b82feff067424 */ /* 0x000fe400078e00ff */
[----:B------:R-:W-:-:S05]  /*0200*/  IMAD.MOV.U32 R7, RZ, RZ, 0x3ff71547 ;  /* 0x3ff71547ff077424 */ /* 0x000fca00078e00ff */
[----:B0-----:R-:W-:-:S08]  /*0210*/  DMUL R4, R4, -R10 ;  /* 0x8000000a04047228 */ /* 0x001fd00000000000 */
[----:B------:R-:W-:Y:S02]  /*0220*/  DFMA R6, R4, R6, 6.75539944105574400000e+15 ;  /* 0x433800000406742b */ /* 0x000fe40000000006 */
[----:B------:R-:W-:-:S06]  /*0230*/  FSETP.GEU.AND P0, PT, |R5|, 4.1917929649353027344, PT ;  /* 0x4086232b0500780b */ /* 0x000fcc0003f0e200 */
[----:B------:R-:W-:-:S08]  /*0240*/  DADD R8, R6, -6.75539944105574400000e+15 ;  /* 0xc338000006087429 */ /* 0x000fd00000000000 */
[----:B------:R-:W-:Y:S01]  /*0250*/  DFMA R10, R8, -UR4, R4 ;  /* 0x80000004080a7c2b */ /* 0x000fe20008000004 */
[----:B------:R-:W-:Y:S01]  /*0260*/  UMOV UR4, 0x3b39803f ;  /* 0x3b39803f00047882 */ /* 0x000fe20000000000 */
[----:B------:R-:W-:-:S06]  /*0270*/  UMOV UR5, 0x3c7abc9e ;  /* 0x3c7abc9e00057882 */ /* 0x000fcc0000000000 */
[----:B------:R-:W-:Y:S01]  /*0280*/  DFMA R8, R8, -UR4, R10 ;  /* 0x8000000408087c2b */ /* 0x000fe2000800000a */
[----:B------:R-:W-:Y:S01]  /*0290*/  UMOV UR4, 0x69ce2bdf ;  /* 0x69ce2bdf00047882 */ /* 0x000fe20000000000 */
[----:B------:R-:W-:Y:S01]  /*02a0*/  IMAD.MOV.U32 R10, RZ, RZ, -0x35dec16 ;  /* 0xfca213eaff0a7424 */ /* 0x000fe200078e00ff */
[----:B------:R-:W-:Y:S01]  /*02b0*/  UMOV UR5, 0x3e5ade15 ;  /* 0x3e5ade1500057882 */ /* 0x000fe20000000000 */
[----:B------:R-:W-:-:S06]  /*02c0*/  IMAD.MOV.U32 R11, RZ, RZ, 0x3e928af3 ;  /* 0x3e928af3ff0b7424 */ /* 0x000fcc00078e00ff */
[----:B------:R-:W-:Y:S01]  /*02d0*/  DFMA R10, R8, UR4, R10 ;  /* 0x00000004080a7c2b */ /* 0x000fe2000800000a */
[----:B------:R-:W-:Y:S01]  /*02e0*/  UMOV UR4, 0x62401315 ;  /* 0x6240131500047882 */ /* 0x000fe20000000000 */
[----:B------:R-:W-:-:S06]  /*02f0*/  UMOV UR5, 0x3ec71dee ;  /* 0x3ec71dee00057882 */ /* 0x000fcc0000000000 */
[----:B------:R-:W-:Y:S01]  /*0300*/  DFMA R10, R8, R10, UR4 ;  /* 0x00000004080a7e2b */ /* 0x000fe2000800000a */
        /* <DEDUP_REMOVED lines=20> */
[----:B------:R-:W-:-:S08]  /*0450*/  DFMA R10, R8, R10, UR4 ;  /* 0x00000004080a7e2b */ /* 0x000fd0000800000a */
[----:B------:R-:W-:-:S08]  /*0460*/  DFMA R10, R8, R10, 1 ;  /* 0x3ff00000080a742b */ /* 0x000fd0000000000a */
[----:B------:R-:W-:Y:S01]  /*0470*/  DFMA R10, R8, R10, 1 ;  /* 0x3ff00000080a742b */ /* 0x000fe2000000000a */
[----:B------:R-:W-:-:S04]  /*0480*/  IMAD.IADD R9, R2, 0x1, R3 ;  /* 0x0000000102097824 */ /* 0x000fc800078e0203 */
[----:B--2---:R-:W-:-:S05]  /*0490*/  IMAD.WIDE.U32 R8, R9, 0x8, R12 ;  /* 0x0000000809087825 */ /* 0x004fca00078e000c */
[----:B------:R-:W-:Y:S01]  /*04a0*/  LEA R3, R6, R11, 0x14 ;  /* 0x0000000b06037211 */ /* 0x000fe200078ea0ff */
[----:B------:R-:W-:Y:S01]  /*04b0*/  IMAD.MOV.U32 R2, RZ, RZ, R10 ;  /* 0x000000ffff027224 */ /* 0x000fe200078e000a */
[----:B------:R-:W-:Y:S06]  /*04c0*/  @!P0 BRA `(.L_x_2) ;  /* 0x0000000000308947 */ /* 0x000fec0003800000 */
[----:B------:R-:W-:Y:S01]  /*04d0*/  FSETP.GEU.AND P1, PT, |R5|, 4.2275390625, PT ;  /* 0x408748000500780b */ /* 0x000fe20003f2e200 */
[C---:B------:R-:W-:Y:S02]  /*04e0*/  DADD R2, R4.reuse, +INF ;  /* 0x7ff0000004027429 */ /* 0x040fe40000000000 */
[----:B------:R-:W-:-:S08]  /*04f0*/  DSETP.GEU.AND P0, PT, R4, RZ, PT ;  /* 0x000000ff0400722a */ /* 0x000fd00003f0e000 */
[----:B------:R-:W-:Y:S02]  /*0500*/  FSEL R2, R2, RZ, P0 ;  /* 0x000000ff02027208 */ /* 0x000fe40000000000 */
[----:B------:R-:W-:Y:S02]  /*0510*/  @!P1 LEA.HI R0, R6, R6, RZ, 0x1 ;  /* 0x0000000606009211 */ /* 0x000fe400078f08ff */
[----:B------:R-:W-:Y:S02]  /*0520*/  FSEL R3, R3, RZ, P0 ;  /* 0x000000ff03037208 */ /* 0x000fe40000000000 */
[----:B------:R-:W-:-:S05]  /*0530*/  @!P1 SHF.R.S32.HI R5, RZ, 0x1, R0 ;  /* 0x00000001ff059819 */ /* 0x000fca0000011400 */
[----:B------:R-:W-:Y:S02]  /*0540*/  @!P1 IMAD.IADD R4, R6, 0x1, -R5 ;  /* 0x0000000106049824 */ /* 0x000fe400078e0a05 */
[----:B------:R-:W-:-:S03]  /*0550*/  @!P1 IMAD R11, R5, 0x100000, R11 ;  /* 0x00100000050b9824 */ /* 0x000fc600078e020b */
[----:B------:R-:W-:Y:S02]  /*0560*/  @!P1 LEA R5, R4, 0x3ff00000, 0x14 ;  /* 0x3ff0000004059811 */ /* 0x000fe400078ea0ff */
[----:B------:R-:W-:-:S06]  /*0570*/  @!P1 MOV R4, RZ ;  /* 0x000000ff00049202 */ /* 0x000fcc0000000f00 */
[----:B------:R-:W-:-:S11]  /*0580*/  @!P1 DMUL R2, R10, R4 ;  /* 0x000000040a029228 */ /* 0x000fd60000000000 */
.L_x_2:
[----:B------:R-:W-:Y:S05]  /*0590*/  BSYNC.RECONVERGENT B0 ;  /* 0x0000000000007941 */ /* 0x000fea0003800200 */
.L_x_1:
[----:B------:R-:W-:Y:S01]  /*05a0*/  STG.E.64 desc[UR6][R8.64], R2 ;  /* 0x0000000208007986 */ /* 0x000fe2000c101b06 */
[----:B------:R-:W-:Y:S05]  /*05b0*/  EXIT ;  /* 0x000000000000794d */ /* 0x000fea0003800000 */
.L_x_0:
[----:B------:R-:W-:Y:S01]  /*05c0*/  ISETP.NE.AND P0, PT, R2, RZ, PT ;  /* 0x000000ff0200720c */ /* 0x000fe20003f05270 */
[----:B------:R-:W-:-:S03]  /*05d0*/  UIADD3 UR4, UPT, UPT, UR8, -0x1, URZ ;  /* 0xffffffff08047890 */ /* 0x000fc6000fffe0ff */
[----:B------:R-:W-:-:S03]  /*05e0*/  ISETP.NE.AND P0, PT, R0, RZ, P0 ;  /* 0x000000ff0000720c */ /* 0x000fc60000705270 */
[----:B------:R-:W-:Y:S02]  /*05f0*/  ISETP.NE.AND P1, PT, R2, UR4, PT ;  /* 0x0000000402007c0c */ /* 0x000fe4000bf25270 */
[----:B------:R-:W-:-:S13]  /*0600*/  ISETP.NE.AND P0, PT, R0, UR4, P0 ;  /* 0x0000000400007c0c */ /* 0x000fda0008705270 */
[----:B------:R-:W-:Y:S05]  /*0610*/  @P0 EXIT P1 ;  /* 0x000000000000094d */ /* 0x000fea0000800000 */
[----:B------:R-:W0:Y:S01]  /*0620*/  LDC.64 R4, c[0x0][0x380] ;  /* 0x0000e000ff047b82 */ /* 0x000e220000000a00 */
[----:B------:R-:W-:-:S04]  /*0630*/  IMAD R3, R0, UR8, R0 ;  /* 0x0000000800037c24 */ /* 0x000fc8000f8e0200 */
[----:B------:R-:W-:-:S04]  /*0640*/  IMAD.IADD R3, R2, 0x1, R3 ;  /* 0x0000000102037824 */ /* 0x000fc800078e0203 */
[----:B0-----:R-:W-:-:S05]  /*0650*/  IMAD.WIDE R2, R3, 0x8, R4 ;  /* 0x0000000803027825 */ /* 0x001fca00078e0204 */
[----:B------:R-:W-:Y:S01]  /*0660*/  STG.E.64 desc[UR6][R2.64], RZ ;  /* 0x000000ff02007986 */ /* 0x000fe2000c101b06 */
[----:B------:R-:W-:Y:S05]  /*0670*/  EXIT ;  /* 0x000000000000794d */ /* 0x000fea0003800000 */
.L_x_3:
[----:B------:R-:W-:-:S00]  /*0680*/  BRA `(.L_x_3) ;  /* 0xfffffffc00fc7947 */ /* 0x000fc0000383ffff */
[----:B------:R-:W-:-:S00]  /*0690*/  NOP ;  /* 0x0000000000007918 */ /* 0x000fc00000000000 */
        /* <DEDUP_REMOVED lines=14> */
.L_x_24:


//--------------------- .text._Z6gs_kerPdS_lS_S_dddi --------------------------
	.section	.text._Z6gs_kerPdS_lS_S_dddi,"ax",@progbits
	.align	128
        .global         _Z6gs_kerPdS_lS_S_dddi
        .type           _Z6gs_kerPdS_lS_S_dddi,@function
        .size           _Z6gs_kerPdS_lS_S_dddi,(.L_x_23 - _Z6gs_kerPdS_lS_S_dddi)
        .other          _Z6gs_kerPdS_lS_S_dddi,@"STO_CUDA_ENTRY STV_DEFAULT"
_Z6gs_kerPdS_lS_S_dddi:
.text._Z6gs_kerPdS_lS_S_dddi:
[----:B------:R-:W-:Y:S01]  /*0000*/  LDC R1, c[0x0][0x37c] ;  /* 0x0000df00ff017b82 */ /* 0x000fe20000000800 */
[----:B------:R-:W0:Y:S07]  /*0010*/  S2R R5, SR_TID.X ;  /* 0x0000000000057919 */ /* 0x000e2e0000002100 */
[----:B------:R-:W0:Y:S01]  /*0020*/  S2UR UR4, SR_CTAID.X ;  /* 0x00000000000479c3 */ /* 0x000e220000002500 */
[----:B------:R-:W1:Y:S01]  /*0030*/  LDCU.128 UR8, c[0x0][0x390] ;  /* 0x00007200ff0877ac */ /* 0x000e620008000c00 */
[----:B------:R-:W2:Y:S01]  /*0040*/  S2R R28, SR_TID.Y ;  /* 0x00000000001c7919 */ /* 0x000ea20000002200 */
[----:B------:R-:W3:Y:S05]  /*0050*/  LDCU.64 UR12, c[0x0][0x3a0] ;  /* 0x00007400ff0c77ac */ /* 0x000eea0008000a00 */
[----:B------:R-:W0:Y:S01]  /*0060*/  LDC R26, c[0x0][0x360] ;  /* 0x0000d800ff1a7b82 */ /* 0x000e220000000800 */
[----:B------:R-:W4:Y:S07]  /*0070*/  LDCU.64 UR6, c[0x0][0x358] ;  /* 0x00006b00ff0677ac */ /* 0x000f2e0008000a00 */
[----:B------:R-:W2:Y:S08]  /*0080*/  S2UR UR5, SR_CTAID.Y ;  /* 0x00000000000579c3 */ /* 0x000eb00000002600 */
[----:B------:R-:W2:Y:S01]  /*0090*/  LDC R25, c[0x0][0x364] ;  /* 0x0000d900ff197b82 */ /* 0x000ea20000000800 */
[----:B0-----:R-:W-:-:S07]  /*00a0*/  IMAD R2, R26, UR4, R5 ;  /* 0x000000041a027c24 */ /* 0x001fce000f8e0205 */
[----:B------:R-:W0:Y:S01]  /*00b0*/  LDC.64 R12, c[0x0][0x3b8] ;  /* 0x0000ee00ff0c7b82 */ /* 0x000e220000000a00 */
[----:B------:R-:W-:Y:S01]  /*00c0*/  SHF.R.S32.HI R3, RZ, 0x1f, R2 ;  /* 0x0000001fff037819 */ /* 0x000fe20000011402 */
[----:B------:R-:W-:-:S06]  /*00d0*/  IMAD.MOV.U32 R10, RZ, RZ, 0x1 ;  /* 0x00000001ff0a7424 */ /* 0x000fcc00078e00ff */
[----:B------:R-:W0:Y:S01]  /*00e0*/  LDC.64 R16, c[0x0][0x3a8] ;  /* 0x0000ea00ff107b82 */ /* 0x000e220000000a00 */
[----:B-1----:R-:W-:-:S04]  /*00f0*/  IMAD.WIDE.U32 R6, R2, UR8, R2 ;  /* 0x0000000802067c25 */ /* 0x002fc8000f8e0002 */
[----:B------:R-:W-:Y:S02]  /*0100*/  IMAD R9, R3, UR8, RZ ;  /* 0x0000000803097c24 */ /* 0x000fe4000f8e02ff */
[----:B--2---:R-:W-:Y:S02]  /*0110*/  IMAD R4, R25, UR5, R28 ;  /* 0x0000000519047c24 */ /* 0x004fe4000f8e021c */
[----:B------:R-:W-:-:S03]  /*0120*/  IMAD R9, R2, UR9, R9 ;  /* 0x0000000902097c24 */ /* 0x000fc6000f8e0209 */
[----:B------:R-:W-:-:S05]  /*0130*/  IADD3 R29, P0, PT, R4, R6, RZ ;  /* 0x00000006041d7210 */ /* 0x000fca0007f1e0ff */
[----:B------:R-:W-:Y:S02]  /*0140*/  IMAD.X R6, R7, 0x1, R9, P0 ;  /* 0x0000000107067824 */ /* 0x000fe400000e0609 */
[----:B------:R-:W-:-:S03]  /*0150*/  IMAD.SHL.U32 R27, R29, 0x8, RZ ;  /* 0x000000081d1b7824 */ /* 0x000fc600078e00ff */
[----:B------:R-:W-:Y:S02]  /*0160*/  SHF.L.U64.HI R29, R29, 0x3, R6 ;  /* 0x000000031d1d7819 */ /* 0x000fe40000010206 */
[C---:B------:R-:W-:Y:S02]  /*0170*/  IADD3 R6, P0, PT, R27.reuse, UR10, RZ ;  /* 0x0000000a1b067c10 */ /* 0x040fe4000ff1e0ff */
[----:B---3--:R-:W-:Y:S02]  /*0180*/  IADD3 R8, P1, PT, R27, UR12, RZ ;  /* 0x0000000c1b087c10 */ /* 0x008fe4000ff3e0ff */
[C---:B------:R-:W-:Y:S02]  /*0190*/  IADD3.X R7, PT, PT, R29.reuse, UR11, RZ, P0, !PT ;  /* 0x0000000b1d077c10 */ /* 0x040fe400087fe4ff */
[----:B------:R-:W-:-:S04]  /*01a0*/  IADD3.X R9, PT, PT, R29, UR13, RZ, P1, !PT ;  /* 0x0000000d1d097c10 */ /* 0x000fc80008ffe4ff */
[----:B----4-:R-:W5:Y:S04]  /*01b0*/  LDG.E.64 R6, desc[UR6][R6.64] ;  /* 0x0000000606067981 */ /* 0x010f68000c1e1b00 */
[----:B------:R-:W5:Y:S01]  /*01c0*/  LDG.E.64 R8, desc[UR6][R8.64] ;  /* 0x0000000608087981 */ /* 0x000f62000c1e1b00 */
[----:B0-----:R-:W-:-:S06]  /*01d0*/  DMUL R12, R12, R12 ;  /* 0x0000000c0c0c7228 */ /* 0x001fcc0000000000 */
[----:B------:R-:W0:Y:S02]  /*01e0*/  MUFU.RCP64H R11, R13 ;  /* 0x0000000d000b7308 */ /* 0x000e240000001800 */
[----:B0-----:R-:W-:-:S08]  /*01f0*/  DFMA R14, -R12, R10, 1 ;  /* 0x3ff000000c0e742b */ /* 0x001fd0000000010a */
[----:B------:R-:W-:-:S08]  /*0200*/  DFMA R14, R14, R14, R14 ;  /* 0x0000000e0e0e722b */ /* 0x000fd0000000000e */
[----:B------:R-:W-:-:S08]  /*0210*/  DFMA R14, R10, R14, R10 ;  /* 0x0000000e0a0e722b */ /* 0x000fd0000000000a */
[----:B------:R-:W-:-:S08]  /*0220*/  DFMA R10, -R12, R14, 1 ;  /* 0x3ff000000c0a742b */ /* 0x000fd0000000010e */
[----:B------:R-:W-:Y:S02]  /*0230*/  DFMA R10, R14, R10, R14 ;  /* 0x0000000a0e0a722b */ /* 0x000fe4000000000e */
[----:B------:R-:W-:-:S08]  /*0240*/  DMUL R14, R16, 0.5 ;  /* 0x3fe00000100e7828 */ /* 0x000fd00000000000 */
[----:B------:R-:W-:Y:S02]  /*0250*/  DMUL R16, R14, R10 ;  /* 0x0000000a0e107228 */ /* 0x000fe40000000000 */
[----:B------:R-:W-:-:S06]  /*0260*/  FSETP.GEU.AND P1, PT, |R15|, 6.5827683646048100446e-37, PT ;  /* 0x036000000f00780b */ /* 0x000fcc0003f2e200 */
[----:B------:R-:W-:-:S08]  /*0270*/  DFMA R18, -R12, R16, R14 ;  /* 0x000000100c12722b */ /* 0x000fd0000000010e */
[----:B------:R-:W-:-:S10]  /*0280*/  DFMA R10, R10, R18, R16 ;  /* 0x000000120a0a722b */ /* 0x000fd40000000010 */
[----:B------:R-:W-:-:S05]  /*0290*/  FFMA R0, RZ, R13, R11 ;  /* 0x0000000dff007223 */ /* 0x000fca000000000b */
[----:B------:R-:W-:-:S13]  /*02a0*/  FSETP.GT.AND P0, PT, |R0|, 1.469367938527859385e-39, PT ;  /* 0x001000000000780b */ /* 0x000fda0003f04200 */
[----:B------:R-:W-:Y:S05]  /*02b0*/  @P0 BRA P1, `(.L_x_4) ;  /* 0x0000000000100947 */ /* 0x000fea0000800000 */
[----:B------:R-:W-:-:S07]  /*02c0*/  MOV R24, 0x2e0 ;  /* 0x000002e000187802 */ /* 0x000fce0000000f00 */
[----:B-----5:R-:W-:Y:S05]  /*02d0*/  CALL.REL.NOINC `($__internal_0_$__cuda_sm20_div_rn_f64_full) ;  /* 0x0000000800b07944 */ /* 0x020fea0003c00000 */
[----:B------:R-:W-:Y:S02]  /*02e0*/  IMAD.MOV.U32 R10, RZ, RZ, R18 ;  /* 0x000000ffff0a7224 */ /* 0x000fe400078e0012 */
[----:B------:R-:W-:-:S07]  /*02f0*/  IMAD.MOV.U32 R11, RZ, RZ, R19 ;  /* 0x000000ffff0b7224 */ /* 0x000fce00078e0013 */
.L_x_4:
[----:B------:R-:W0:Y:S01]  /*0300*/  LDCU.64 UR14, c[0x0][0x390] ;  /* 0x00007200ff0e77ac */ /* 0x000e220008000a00 */
[CC--:B------:R-:W-:Y:S01]  /*0310*/  ISETP.GT.U32.AND P0, PT, R2.reuse, R4.reuse, PT ;  /* 0x000000040200720c */ /* 0x0c0fe20003f04070 */
[----:B------:R-:W1:Y:S03]  /*0320*/  LDCU.64 UR10, c[0x0][0x380] ;  /* 0x00007000ff0a77ac */ /* 0x000e660008000a00 */
[C---:B------:R-:W-:Y:S01]  /*0330*/  ISETP.GT.AND.EX P0, PT, R3.reuse, RZ, PT, P0 ;  /* 0x000000ff0300720c */ /* 0x040fe20003f04300 */
[----:B------:R-:W2:Y:S01]  /*0340*/  S2UR UR5, SR_CgaCtaId ;  /* 0x00000000000579c3 */ /* 0x000ea20000008800 */
[----:B------:R-:W-:Y:S02]  /*0350*/  UMOV UR4, 0x400 ;  /* 0x0000040000047882 */ /* 0x000fe40000000000 */
[----:B------:R-:W-:Y:S01]  /*0360*/  SEL R0, R2, R4, P0 ;  /* 0x0000000402007207 */ /* 0x000fe20000000000 */
[----:B------:R-:W3:Y:S01]  /*0370*/  LDCU UR8, c[0x0][0x3c0] ;  /* 0x00007800ff0877ac */ /* 0x000ee20008000800 */
[----:B------:R-:W-:-:S02]  /*0380*/  SEL R12, R3, RZ, P0 ;  /* 0x000000ff030c7207 */ /* 0x000fc40000000000 */
[----:B0-----:R-:W-:-:S04]  /*0390*/  ISETP.GT.U32.AND P0, PT, R0, UR14, PT ;  /* 0x0000000e00007c0c */ /* 0x001fc8000bf04070 */
[----:B------:R-:W-:Y:S02]  /*03a0*/  ISETP.GT.AND.EX P0, PT, R12, UR15, PT, P0 ;  /* 0x0000000f0c007c0c */ /* 0x000fe4000bf04300 */
[----:B-1----:R-:W-:-:S04]  /*03b0*/  IADD3 R18, P1, PT, R27, UR10, RZ ;  /* 0x0000000a1b127c10 */ /* 0x002fc8000ff3e0ff */
[----:B------:R-:W-:-:S07]  /*03c0*/  IADD3.X R19, PT, PT, R29, UR11, RZ, P1, !PT ;  /* 0x0000000b1d137c10 */ /* 0x000fce0008ffe4ff */
[----:B------:R-:W4:Y:S01]  /*03d0*/  @!P0 LDG.E.64 R12, desc[UR6][R18.64] ;  /* 0x00000006120c8981 */ /* 0x000f22000c1e1b00 */
[----:B--2---:R-:W-:Y:S01]  /*03e0*/  ULEA UR4, UR5, UR4, 0x18 ;  /* 0x0000000405047291 */ /* 0x004fe2000f8ec0ff */
[----:B------:R-:W-:Y:S01]  /*03f0*/  IMAD R0, R5, R25, R28 ;  /* 0x0000001905007224 */ /* 0x000fe200078e021c */
[----:B------:R-:W-:Y:S01]  /*0400*/  UIADD3 UR5, UP0, UPT, UR14, 0x1, URZ ;  /* 0x000000010e057890 */ /* 0x000fe2000ff1e0ff */
[----:B------:R-:W-:Y:S01]  /*0410*/  IMAD.IADD R14, R2, 0x1, R4 ;  /* 0x00000001020e7824 */ /* 0x000fe200078e0204 */
[----:B------:R-:W-:Y:S02]  /*0420*/  BSSY.RECONVERGENT B0, `(.L_x_5) ;  /* 0x0000084000007945 */ /* 0x000fe40003800200 */
[----:B------:R-:W-:Y:S02]  /*0430*/  LEA R0, R0, UR4, 0x3 ;  /* 0x0000000400007c11 */ /* 0x000fe4000f8e18ff */
[----:B------:R-:W-:-:S04]  /*0440*/  LEA.HI R15, R14, R14, RZ, 0x1 ;  /* 0x0000000e0e0f7211 */ /* 0x000fc800078f08ff */
[----:B------:R-:W-:-:S05]  /*0450*/  LOP3.LUT R15, R15, 0xfffffffe, RZ, 0xc0, !PT ;  /* 0xfffffffe0f0f7812 */ /* 0x000fca00078ec0ff */
[----:B------:R-:W-:Y:S01]  /*0460*/  IMAD.IADD R15, R14, 0x1, -R15 ;  /* 0x000000010e0f7824 */ /* 0x000fe200078e0a0f */
[----:B----4-:R0:W-:Y:S04]  /*0470*/  @!P0 STS.64 [R0], R12 ;  /* 0x0000000c00008388 */ /* 0x0101e80000000a00 */
[----:B------:R0:W-:Y:S01]  /*0480*/  @P0 STS.64 [R0], RZ ;  /* 0x000000ff00000388 */ /* 0x0001e20000000a00 */
[----:B------:R-:W-:Y:S01]  /*0490*/  BAR.SYNC.DEFER_BLOCKING 0x0 ;  /* 0x0000000000007b1d */ /* 0x000fe20000010000 */
[----:B---3--:R-:W-:Y:S01]  /*04a0*/  ISETP.NE.AND P0, PT, R15, UR8, PT ;  /* 0x000000080f007c0c */ /* 0x008fe2000bf05270 */
[----:B------:R-:W-:-:S04]  /*04b0*/  UIADD3.X UR8, UPT, UPT, URZ, UR15, URZ, UP0, !UPT ;  /* 0x0000000fff087290 */ /* 0x000fc800087fe4ff */
[----:B------:R0:W1:Y:S08]  /*04c0*/  LDS.64 R20, [R0] ;  /* 0x0000000000147984 */ /* 0x0000700000000a00 */
[----:B0-----:R-:W-:Y:S05]  /*04d0*/  @P0 BRA `(.L_x_6) ;  /* 0x0000000400e00947 */ /* 0x001fea0003800000 */
[----:B------:R-:W-:Y:S01]  /*04e0*/  ISETP.NE.AND P4, PT, R5, RZ, PT ;  /* 0x000000ff0500720c */ /* 0x000fe20003f85270 */
[----:B------:R-:W-:Y:S01]  /*04f0*/  VIADD R26, R26, 0xffffffff ;  /* 0xffffffff1a1a7836 */ /* 0x000fe20000000000 */
[----:B------:R-:W-:Y:S01]  /*0500*/  ISETP.NE.AND P2, PT, R28, RZ, PT ;  /* 0x000000ff1c00720c */ /* 0x000fe20003f45270 */
[----:B------:R-:W-:Y:S01]  /*0510*/  VIADD R13, R25, 0xffffffff ;  /* 0xffffffff190d7836 */ /* 0x000fe20000000000 */
[----:B------:R-:W-:Y:S01]  /*0520*/  ISETP.GE.U32.AND P0, PT, R2, UR14, PT ;  /* 0x0000000e02007c0c */ /* 0x000fe2000bf06070 */
[----:B------:R-:W-:Y:S01]  /*0530*/  BSSY.RECONVERGENT B1, `(.L_x_7) ;  /* 0x000001c000017945 */ /* 0x000fe20003800200 */
[----:B------:R-:W-:Y:S02]  /*0540*/  ISETP.GE.U32.AND P1, PT, R5, R26, PT ;  /* 0x0000001a0500720c */ /* 0x000fe40003f26070 */
[----:B------:R-:W-:Y:S02]  /*0550*/  ISETP.GE.U32.AND P3, PT, R28, R13, PT ;  /* 0x0000000d1c00720c */ /* 0x000fe40003f66070 */
[----:B------:R-:W-:-:S03]  /*0560*/  ISETP.GE.AND.EX P0, PT, R3, UR15, PT, P0 ;  /* 0x0000000f03007c0c */ /* 0x000fc6000bf06300 */
[----:B------:R-:W-:Y:S01]  /*0570*/  @P4 VIADD R22, R5, 0xffffffff ;  /* 0xffffffff05164836 */ /* 0x000fe20000000000 */
[----:B------:R-:W-:Y:S01]  /*0580*/  ISETP.LT.OR P5, PT, R2, 0x1, P0 ;  /* 0x000000010200780c */ /* 0x000fe200007a1670 */
[----:B------:R0:W2:Y:S01]  /*0590*/  @P2 LDS.64 R12, [R0+-0x8] ;  /* 0xfffff800000c2984 */ /* 0x0000a20000000a00 */
[----:B------:R-:W-:Y:S01]  /*05a0*/  ISETP.GE.U32.AND P0, PT, R4, UR14, PT ;  /* 0x0000000e04007c0c */ /* 0x000fe2000bf06070 */
[----:B------:R-:W-:Y:S01]  /*05b0*/  @P4 IMAD R22, R22, R25, R28 ;  /* 0x0000001916164224 */ /* 0x000fe200078e021c */
[----:B------:R-:W-:Y:S01]  /*05c0*/  ISETP.EQ.OR P5, PT, R4, RZ, P5 ;  /* 0x000000ff0400720c */ /* 0x000fe20002fa2670 */
[----:B------:R-:W-:Y:S02]  /*05d0*/  @!P1 IMAD R16, R25, 0x8, R0 ;  /* 0x0000000819109824 */ /* 0x000fe400078e0200 */
[----:B------:R0:W3:Y:S01]  /*05e0*/  @!P3 LDS.64 R14, [R0+0x8] ;  /* 0x00000800000eb984 */ /* 0x0000e20000000a00 */
[----:B------:R-:W-:Y:S02]  /*05f0*/  @P4 LEA R22, R22, UR4, 0x3 ;  /* 0x0000000416164c11 */ /* 0x000fe4000f8e18ff */
[----:B------:R-:W-:Y:S01]  /*0600*/  ISETP.GE.OR.EX P0, PT, RZ, UR15, P5, P0 ;  /* 0x0000000fff007c0c */ /* 0x000fe2000af06700 */
[----:B------:R-:W4:Y:S04]  /*0610*/  @!P1 LDS.64 R16, [R16] ;  /* 0x0000000010109984 */ /* 0x000f280000000a00 */
[----:B------:R0:W0:Y:S01]  /*0620*/  @P4 LDS.64 R24, [R22] ;  /* 0x0000000016184984 */ /* 0x0000220000000a00 */
[----:B------:R-:W-:Y:S07]  /*0630*/  @P4 BRA `(.L_x_8) ;  /* 0x00000000002c4947 */ /* 0x000fee0003800000 */
[----:B------:R-:W-:Y:S02]  /*0640*/  ISETP.GE.AND P4, PT, R2, 0x1, PT ;  /* 0x000000010200780c */ /* 0x000fe40003f86270 */
[----:B0-----:R-:W-:-:S11]  /*0650*/  CS2R R24, SRZ ;  /* 0x0000000000187805 */ /* 0x001fd6000001ff00 */
[----:B------:R-:W-:Y:S05]  /*0660*/  @!P4 BRA `(.L_x_8) ;  /* 0x000000000020c947 */ /* 0x000fea0003800000 */
[----:B------:R-:W-:Y:S02]  /*0670*/  VIADD R25, R2, 0xffffffff ;  /* 0xffffffff02197836 */ /* 0x000fe40000000000 */
[----:B------:R-:W-:Y:S02]  /*0680*/  IMAD.MOV.U32 R5, RZ, RZ, RZ ;  /* 0x000000ffff057224 */ /* 0x000fe400078e00ff */
[----:B------:R-:W-:-:S04]  /*0690*/  IMAD.WIDE.U32 R22, R25, UR5, R4 ;  /* 0x0000000519167c25 */ /* 0x000fc8000f8e0004 */
[----:B------:R-:W-:Y:S01]  /*06a0*/  IMAD R25, R25, UR8, RZ ;  /* 0x0000000819197c24 */ /* 0x000fe2000f8e02ff */
[----:B------:R-:W-:-:S03]  /*06b0*/  LEA R24, P4, R22, UR10, 0x3 ;  /* 0x0000000a16187c11 */ /* 0x000fc6000f8818ff */
[----:B------:R-:W-:-:S05]  /*06c0*/  IMAD.IADD R23, R23, 0x1, R25 ;  /* 0x0000000117177824 */ /* 0x000fca00078e0219 */
[----:B------:R-:W-:-:S06]  /*06d0*/  LEA.HI.X R25, R22, UR11, R23, 0x3, P4 ;  /* 0x0000000b16197c11 */ /* 0x000fcc000a0f1c17 */
[----:B------:R-:W5:Y:S02]  /*06e0*/  LDG.E.64 R24, desc[UR6][R24.64] ;  /* 0x0000000618187981 */ /* 0x000f64000c1e1b00 */
.L_x_8:
[----:B------:R-:W-:Y:S05]  /*06f0*/  BSYNC.RECONVERGENT B1 ;  /* 0x0000000000017941 */ /* 0x000fea0003800200 */
.L_x_7:
[----:B------:R-:W-:Y:S04]  /*0700*/  BSSY.RECONVERGENT B1, `(.L_x_9) ;  /* 0x0000006000017945 */ /* 0x000fe80003800200 */
[----:B------:R-:W-:Y:S05]  /*0710*/  @P2 BRA `(.L_x_10) ;  /* 0x0000000000102947 */ /* 0x000fea0003800000 */
[----:B------:R-:W-:Y:S02]  /*0720*/  ISETP.NE.AND P2, PT, R4, RZ, PT ;  /* 0x000000ff0400720c */ /* 0x000fe40003f45270 */
[----:B--2---:R-:W-:-:S11]  /*0730*/  CS2R R12, SRZ ;  /* 0x00000000000c7805 */ /* 0x004fd6000001ff00 */
[----:B------:R-:W-:Y:S05]  /*0740*/  @!P2 BRA `(.L_x_10) ;  /* 0x000000000004a947 */ /* 0x000fea0003800000 */
[----:B------:R2:W5:Y:S02]  /*0750*/  LDG.E.64 R12, desc[UR6][R18.64+-0x8] ;  /* 0xfffff806120c7981 */ /* 0x000564000c1e1b00 */
.L_x_10:
[----:B------:R-:W-:Y:S05]  /*0760*/  BSYNC.RECONVERGENT B1 ;  /* 0x0000000000017941 */ /* 0x000fea0003800200 */
.L_x_9:
[----:B------:R-:W-:Y:S04]  /*0770*/  BSSY.RECONVERGENT B1, `(.L_x_11) ;  /* 0x0000011000017945 */ /* 0x000fe80003800200 */
[----:B------:R-:W-:Y:S05]  /*0780*/  @!P1 BRA `(.L_x_12) ;  /* 0x00000000003c9947 */ /* 0x000fea0003800000 */
[----:B------:R-:W-:Y:S02]  /*0790*/  ISETP.GE.U32.AND P1, PT, R2, UR14, PT ;  /* 0x0000000e02007c0c */ /* 0x000fe4000bf26070 */
[----:B----4-:R-:W-:Y:S02]  /*07a0*/  CS2R R16, SRZ ;  /* 0x0000000000107805 */ /* 0x010fe4000001ff00 */
[----:B------:R-:W-:-:S13]  /*07b0*/  ISETP.GE.AND.EX P1, PT, R3, UR15, PT, P1 ;  /* 0x0000000f03007c0c */ /* 0x000fda000bf26310 */
[----:B------:R-:W-:Y:S05]  /*07c0*/  @P1 BRA `(.L_x_12) ;  /* 0x00000000002c1947 */ /* 0x000fea0003800000 */
[----:B------:R-:W-:Y:S02]  /*07d0*/  VIADD R23, R2, 0x1 ;  /* 0x0000000102177836 */ /* 0x000fe40000000000 */
[----:B------:R-:W-:Y:S02]  /*07e0*/  IMAD.MOV.U32 R16, RZ, RZ, R4 ;  /* 0x000000ffff107224 */ /* 0x000fe400078e0004 */
[C---:B------:R-:W-:Y:S01]  /*07f0*/  IMAD R27, R23.reuse, UR8, RZ ;  /* 0x00000008171b7c24 */ /* 0x040fe2000f8e02ff */
[----:B0-----:R-:W-:Y:S01]  /*0800*/  SHF.R.S32.HI R0, RZ, 0x1f, R23 ;  /* 0x0000001fff007819 */ /* 0x001fe20000011417 */
[----:B------:R-:W-:Y:S02]  /*0810*/  IMAD.MOV.U32 R17, RZ, RZ, RZ ;  /* 0x000000ffff117224 */ /* 0x000fe400078e00ff */
[----:B------:R-:W-:-:S04]  /*0820*/  IMAD.WIDE.U32 R16, R23, UR5, R16 ;  /* 0x0000000517107c25 */ /* 0x000fc8000f8e0010 */
[----:B------:R-:W-:Y:S01]  /*0830*/  IMAD R27, R0, UR5, R27 ;  /* 0x00000005001b7c24 */ /* 0x000fe2000f8e021b */
[----:B------:R-:W-:-:S03]  /*0840*/  LEA R22, P1, R16, UR10, 0x3 ;  /* 0x0000000a10167c11 */ /* 0x000fc6000f8218ff */
[----:B------:R-:W-:-:S05]  /*0850*/  IMAD.IADD R17, R17, 0x1, R27 ;  /* 0x0000000111117824 */ /* 0x000fca00078e021b */
[----:B------:R-:W-:-:S05]  /*0860*/  LEA.HI.X R23, R16, UR11, R17, 0x3, P1 ;  /* 0x0000000b10177c11 */ /* 0x000fca00088f1c11 */
[----:B------:R0:W5:Y:S02]  /*0870*/  LDG.E.64 R16, desc[UR6][R22.64] ;  /* 0x0000000616107981 */ /* 0x000164000c1e1b00 */
.L_x_12:
[----:B------:R-:W-:Y:S05]  /*0880*/  BSYNC.RECONVERGENT B1 ;  /* 0x0000000000017941 */ /* 0x000fea0003800200 */
.L_x_11:
[----:B------:R-:W-:Y:S04]  /*0890*/  BSSY.RECONVERGENT B1, `(.L_x_13) ;  /* 0x0000007000017945 */ /* 0x000fe80003800200 */
[----:B------:R-:W-:Y:S05]  /*08a0*/  @!P3 BRA `(.L_x_14) ;  /* 0x000000000014b947 */ /* 0x000fea0003800000 */
[----:B------:R-:W-:Y:S02]  /*08b0*/  ISETP.GE.U32.AND P1, PT, R4, UR14, PT ;  /* 0x0000000e04007c0c */ /* 0x000fe4000bf26070 */
[----:B---3--:R-:W-:Y:S02]  /*08c0*/  CS2R R14, SRZ ;  /* 0x00000000000e7805 */ /* 0x008fe4000001ff00 */
[----:B------:R-:W-:-:S13]  /*08d0*/  ISETP.GE.AND.EX P1, PT, RZ, UR15, PT, P1 ;  /* 0x0000000fff007c0c */ /* 0x000fda000bf26310 */
[----:B------:R-:W-:Y:S05]  /*08e0*/  @P1 BRA `(.L_x_14) ;  /* 0x0000000000041947 */ /* 0x000fea0003800000 */
[----:B------:R3:W5:Y:S02]  /*08f0*/  LDG.E.64 R14, desc[UR6][R18.64+0x8] ;  /* 0x00000806120e7981 */ /* 0x000764000c1e1b00 */
.L_x_14:
[----:B------:R-:W-:Y:S05]  /*0900*/  BSYNC.RECONVERGENT B1 ;  /* 0x0000000000017941 */ /* 0x000fea0003800200 */
.L_x_13:
[----:B------:R-:W-:Y:S05]  /*0910*/  @P0 BRA `(.L_x_6) ;  /* 0x0000000000d00947 */ /* 0x000fea0003800000 */
[----:B------:R-:W4:Y:S01]  /*0920*/  LDCU.64 UR12, c[0x0][0x388] ;  /* 0x00007100ff0c77ac */ /* 0x000f220008000a00 */
[C---:B-1----:R-:W-:Y:S01]  /*0930*/  IMAD R21, R2.reuse, UR8, RZ ;  /* 0x0000000802157c24 */ /* 0x042fe2000f8e02ff */
[----:B0-----:R-:W0:Y:S01]  /*0940*/  LDC.64 R22, c[0x0][0x3b8] ;  /* 0x0000ee00ff167b82 */ /* 0x001e220000000a00 */
[----:B--23--:R-:W-:Y:S02]  /*0950*/  IMAD.MOV.U32 R18, RZ, RZ, R4 ;  /* 0x000000ffff127224 */ /* 0x00cfe400078e0004 */
[----:B------:R-:W-:Y:S02]  /*0960*/  IMAD.MOV.U32 R19, RZ, RZ, RZ ;  /* 0x000000ffff137224 */ /* 0x000fe400078e00ff */
[----:B------:R-:W-:Y:S02]  /*0970*/  IMAD R21, R3, UR5, R21 ;  /* 0x0000000503157c24 */ /* 0x000fe4000f8e0215 */
[----:B------:R-:W-:-:S04]  /*0980*/  IMAD.WIDE.U32 R18, R2, UR5, R18 ;  /* 0x0000000502127c25 */ /* 0x000fc8000f8e0012 */
[----:B------:R-:W-:Y:S02]  /*0990*/  IMAD.IADD R19, R19, 0x1, R21 ;  /* 0x0000000113137824 */ /* 0x000fe400078e0215 */
[----:B------:R-:W1:Y:S01]  /*09a0*/  LDC.64 R20, c[0x0][0x3b0] ;  /* 0x0000ec00ff147b82 */ /* 0x000e620000000a00 */
[----:B----4-:R-:W-:-:S04]  /*09b0*/  LEA R26, P0, R18, UR12, 0x3 ;  /* 0x0000000c121a7c11 */ /* 0x010fc8000f8018ff */
[----:B------:R-:W-:-:S06]  /*09c0*/  LEA.HI.X R27, R18, UR13, R19, 0x3, P0 ;  /* 0x0000000d121b7c11 */ /* 0x000fcc00080f1c13 */
[----:B------:R-:W2:Y:S01]  /*09d0*/  LDG.E.64 R26, desc[UR6][R26.64] ;  /* 0x000000061a1a7981 */ /* 0x000ea2000c1e1b00 */
[----:B------:R-:W-:Y:S01]  /*09e0*/  DMUL R18, R10, -4 ;  /* 0xc01000000a127828 */ /* 0x000fe20000000000 */
[----:B------:R-:W-:Y:S01]  /*09f0*/  BSSY.RECONVERGENT B1, `(.L_x_15) ;  /* 0x0000024000017945 */ /* 0x000fe20003800200 */
[----:B-----5:R-:W-:Y:S01]  /*0a00*/  DMUL R28, R6, 0.5 ;  /* 0x3fe00000061c7828 */ /* 0x020fe20000000000 */
[----:B------:R-:W-:Y:S01]  /*0a10*/  IMAD.MOV.U32 R6, RZ, RZ, 0x1 ;  /* 0x00000001ff067424 */ /* 0x000fe200078e00ff */
[----:B------:R-:W-:-:S04]  /*0a20*/  DMUL R8, R8, 0.5 ;  /* 0x3fe0000008087828 */ /* 0x000fc80000000000 */
[----:B-1----:R-:W-:Y:S02]  /*0a30*/  DFMA R18, R18, R20, 1 ;  /* 0x3ff000001212742b */ /* 0x002fe40000000014 */
[CCC-:B0-----:R-:W-:Y:S02]  /*0a40*/  DFMA R32, -R28.reuse, R22.reuse, R20.reuse ;  /* 0x000000161c20722b */ /* 0x1c1fe40000000114 */
[----:B------:R-:W-:Y:S02]  /*0a50*/  DFMA R28, R28, R22, R20 ;  /* 0x000000161c1c722b */ /* 0x000fe40000000014 */
[----:B------:R-:W0:Y:S04]  /*0a60*/  MUFU.RCP64H R7, R19 ;  /* 0x0000001300077308 */ /* 0x000e280000001800 */
[----:B------:R-:W-:-:S02]  /*0a70*/  DMUL R32, R10, R32 ;  /* 0x000000200a207228 */ /* 0x000fc40000000000 */
[----:B------:R-:W-:Y:S02]  /*0a80*/  DMUL R28, R10, R28 ;  /* 0x0000001c0a1c7228 */ /* 0x000fe40000000000 */
[----:B0-----:R-:W-:-:S08]  /*0a90*/  DFMA R30, -R18, R6, 1 ;  /* 0x3ff00000121e742b */ /* 0x001fd00000000106 */
[----:B------:R-:W-:-:S08]  /*0aa0*/  DFMA R30, R30, R30, R30 ;  /* 0x0000001e1e1e722b */ /* 0x000fd0000000001e */
[----:B------:R-:W-:Y:S02]  /*0ab0*/  DFMA R6, R6, R30, R6 ;  /* 0x0000001e0606722b */ /* 0x000fe40000000006 */
[----:B--2---:R-:W-:Y:S02]  /*0ac0*/  DFMA R24, -R32, R24, R26 ;  /* 0x000000182018722b */ /* 0x004fe4000000011a */
[CCC-:B------:R-:W-:Y:S02]  /*0ad0*/  DFMA R26, -R8.reuse, R22.reuse, R20.reuse ;  /* 0x00000016081a722b */ /* 0x1c0fe40000000114 */
[----:B------:R-:W-:-:S04]  /*0ae0*/  DFMA R20, R8, R22, R20 ;  /* 0x000000160814722b */ /* 0x000fc80000000014 */
[----:B------:R-:W-:Y:S02]  /*0af0*/  DFMA R16, -R28, R16, R24 ;  /* 0x000000101c10722b */ /* 0x000fe40000000118 */
[C---:B------:R-:W-:Y:S02]  /*0b00*/  DMUL R8, R10.reuse, R26 ;  /* 0x0000001a0a087228 */ /* 0x040fe40000000000 */
[----:B------:R-:W-:Y:S02]  /*0b10*/  DMUL R10, R10, R20 ;  /* 0x000000140a0a7228 */ /* 0x000fe40000000000 */
[----:B------:R-:W-:-:S04]  /*0b20*/  DFMA R20, -R18, R6, 1 ;  /* 0x3ff000001214742b */ /* 0x000fc80000000106 */
[----:B------:R-:W-:-:S04]  /*0b30*/  DFMA R8, -R8, R12, R16 ;  /* 0x0000000c0808722b */ /* 0x000fc80000000110 */
[----:B------:R-:W-:-:S04]  /*0b40*/  DFMA R6, R6, R20, R6 ;  /* 0x000000140606722b */ /* 0x000fc80000000006 */
[----:B------:R-:W-:-:S08]  /*0b50*/  DFMA R14, -R10, R14, R8 ;  /* 0x0000000e0a0e722b */ /* 0x000fd00000000108 */
[----:B------:R-:W-:Y:S02]  /*0b60*/  DMUL R8, R14, R6 ;  /* 0x000000060e087228 */ /* 0x000fe40000000000 */
[----:B------:R-:W-:-:S06]  /*0b70*/  FSETP.GEU.AND P1, PT, |R15|, 6.5827683646048100446e-37, PT ;  /* 0x036000000f00780b */ /* 0x000fcc0003f2e200 */
[----:B------:R-:W-:-:S08]  /*0b80*/  DFMA R10, -R18, R8, R14 ;  /* 0x00000008120a722b */ /* 0x000fd0000000010e */
[----:B------:R-:W-:-:S10]  /*0b90*/  DFMA R6, R6, R10, R8 ;  /* 0x0000000a0606722b */ /* 0x000fd40000000008 */
[----:B------:R-:W-:-:S05]  /*0ba0*/  FFMA R0, RZ, R19, R7 ;  /* 0x00000013ff007223 */ /* 0x000fca0000000007 */
[----:B------:R-:W-:-:S13]  /*0bb0*/  FSETP.GT.AND P0, PT, |R0|, 1.469367938527859385e-39, PT ;  /* 0x001000000000780b */ /* 0x000fda0003f04200 */
[----:B------:R-:W-:Y:S05]  /*0bc0*/  @P0 BRA P1, `(.L_x_16) ;  /* 0x0000000000180947 */ /* 0x000fea0000800000 */
[----:B------:R-:W-:Y:S01]  /*0bd0*/  IMAD.MOV.U32 R12, RZ, RZ, R18 ;  /* 0x000000ffff0c7224 */ /* 0x000fe200078e0012 */
[----:B------:R-:W-:Y:S01]  /*0be0*/  MOV R24, 0xc10 ;  /* 0x00000c1000187802 */ /* 0x000fe20000000f00 */
[----:B------:R-:W-:-:S07]  /*0bf0*/  IMAD.MOV.U32 R13, RZ, RZ, R19 ;  /* 0x000000ffff0d7224 */ /* 0x000fce00078e0013 */
[----:B------:R-:W-:Y:S05]  /*0c00*/  CALL.REL.NOINC `($__internal_0_$__cuda_sm20_div_rn_f64_full) ;  /* 0x0000000000647944 */ /* 0x000fea0003c00000 */
[----:B------:R-:W-:Y:S02]  /*0c10*/  IMAD.MOV.U32 R6, RZ, RZ, R18 ;  /* 0x000000ffff067224 */ /* 0x000fe400078e0012 */
[----:B------:R-:W-:-:S07]  /*0c20*/  IMAD.MOV.U32 R7, RZ, RZ, R19 ;  /* 0x000000ffff077224 */ /* 0x000fce00078e0013 */
.L_x_16:
[----:B------:R-:W-:Y:S05]  /*0c30*/  BSYNC.RECONVERGENT B1 ;  /* 0x0000000000017941 */ /* 0x000fea0003800200 */
.L_x_15:
[----:B------:R-:W-:Y:S02]  /*0c40*/  IMAD.MOV.U32 R20, RZ, RZ, R6 ;  /* 0x000000ffff147224 */ /* 0x000fe400078e0006 */
[----:B------:R-:W-:-:S07]  /*0c50*/  IMAD.MOV.U32 R21, RZ, RZ, R7 ;  /* 0x000000ffff157224 */ /* 0x000fce00078e0007 */
.L_x_6:
[----:B------:R-:W-:Y:S05]  /*0c60*/  BSYNC.RECONVERGENT B0 ;  /* 0x0000000000007941 */ /* 0x000fea0003800200 */
.L_x_5:
[----:B------:R-:W0:Y:S01]  /*0c70*/  LDCU.64 UR12, c[0x0][0x390] ;  /* 0x00007200ff0c77ac */ /* 0x000e220008000a00 */
[----:B------:R-:W-:Y:S01]  /*0c80*/  BAR.SYNC.DEFER_BLOCKING 0x0 ;  /* 0x0000000000007b1d */ /* 0x000fe20000010000 */
[----:B0-----:R-:W-:Y:S02]  /*0c90*/  ISETP.GE.U32.AND P0, PT, R2, UR12, PT ;  /* 0x0000000c02007c0c */ /* 0x001fe4000bf06070 */
[----:B------:R-:W-:Y:S02]  /*0ca0*/  ISETP.GE.U32.AND P1, PT, R4, UR12, PT ;  /* 0x0000000c04007c0c */ /* 0x000fe4000bf26070 */
[----:B------:R-:W-:-:S04]  /*0cb0*/  ISETP.GE.AND.EX P0, PT, R3, UR13, PT, P0 ;  /* 0x0000000d03007c0c */ /* 0x000fc8000bf06300 */
[----:B------:R-:W-:-:S04]  /*0cc0*/  ISETP.LT.OR P0, PT, R2, 0x1, P0 ;  /* 0x000000010200780c */ /* 0x000fc80000701670 */
[----:B------:R-:W-:-:S04]  /*0cd0*/  ISETP.EQ.OR P0, PT, R4, RZ, P0 ;  /* 0x000000ff0400720c */ /* 0x000fc80000702670 */
[----:B------:R-:W-:-:S13]  /*0ce0*/  ISETP.GE.OR.EX P0, PT, RZ, UR13, P0, P1 ;  /* 0x0000000dff007c0c */ /* 0x000fda0008706710 */
[----:B------:R-:W-:Y:S05]  /*0cf0*/  @P0 EXIT ;  /* 0x000000000000094d */ /* 0x000fea0003800000 */
[----:B------:R-:W0:Y:S01]  /*0d00*/  LDCU.64 UR10, c[0x0][0x380] ;  /* 0x00007000ff0a77ac */ /* 0x000e220008000a00 */
[C---:B-----5:R-:W-:Y:S02]  /*0d10*/  IMAD R7, R2.reuse, UR8, RZ ;  /* 0x0000000802077c24 */ /* 0x060fe4000f8e02ff */
[----:B------:R-:W-:Y:S02]  /*0d20*/  IMAD.MOV.U32 R5, RZ, RZ, RZ ;  /* 0x000000ffff057224 */ /* 0x000fe400078e00ff */
[----:B------:R-:W-:Y:S02]  /*0d30*/  IMAD R7, R3, UR5, R7 ;  /* 0x0000000503077c24 */ /* 0x000fe4000f8e0207 */
[----:B------:R-:W-:-:S04]  /*0d40*/  IMAD.WIDE.U32 R4, R2, UR5, R4 ;  /* 0x0000000502047c25 */ /* 0x000fc8000f8e0004 */
[----:B------:R-:W-:Y:S01]  /*0d50*/  IMAD.IADD R7, R5, 0x1, R7 ;  /* 0x0000000105077824 */ /* 0x000fe200078e0207 */
[----:B0-----:R-:W-:-:S04]  /*0d60*/  LEA R2, P0, R4, UR10, 0x3 ;  /* 0x0000000a04027c11 */ /* 0x001fc8000f8018ff */
[----:B------:R-:W-:-:S05]  /*0d70*/  LEA.HI.X R3, R4, UR11, R7, 0x3, P0 ;  /* 0x0000000b04037c11 */ /* 0x000fca00080f1c07 */
[----:B-1----:R-:W-:Y:S01]  /*0d80*/  STG.E.64 desc[UR6][R2.64], R20 ;  /* 0x0000001402007986 */ /* 0x002fe2000c101b06 */
[----:B------:R-:W-:Y:S05]  /*0d90*/  EXIT ;  /* 0x000000000000794d */ /* 0x000fea0003800000 */
        .weak           $__internal_0_$__cuda_sm20_div_rn_f64_full
        .type           $__internal_0_$__cuda_sm20_div_rn_f64_full,@function
        .size           $__internal_0_$__cuda_sm20_div_rn_f64_full,(.L_x_23 - $__internal_0_$__cuda_sm20_div_rn_f64_full)
$__internal_0_$__cuda_sm20_div_rn_f64_full:
[C---:B------:R-:W-:Y:S01]  /*0da0*/  FSETP.GEU.AND P0, PT, |R13|.reuse, 1.469367938527859385e-39, PT ;  /* 0x001000000d00780b */ /* 0x040fe20003f0e200 */
[----:B------:R-:W-:Y:S01]  /*0db0*/  IMAD.MOV.U32 R16, RZ, RZ, 0x1 ;  /* 0x00000001ff107424 */ /* 0x000fe200078e00ff */
[----:B------:R-:W-:Y:S01]  /*0dc0*/  LOP3.LUT R10, R13, 0x800fffff, RZ, 0xc0, !PT ;  /* 0x800fffff0d0a7812 */ /* 0x000fe200078ec0ff */
[----:B------:R-:W-:Y:S01]  /*0dd0*/  IMAD.MOV.U32 R0, RZ, RZ, 0x1ca00000 ;  /* 0x1ca00000ff007424 */ /* 0x000fe200078e00ff */
[C---:B------:R-:W-:Y:S01]  /*0de0*/  FSETP.GEU.AND P2, PT, |R15|.reuse, 1.469367938527859385e-39, PT ;  /* 0x001000000f00780b */ /* 0x040fe20003f4e200 */
[----:B------:R-:W-:Y:S01]  /*0df0*/  BSSY.RECONVERGENT B2, `(.L_x_17) ;  /* 0x0000052000027945 */ /* 0x000fe20003800200 */
[----:B------:R-:W-:Y:S01]  /*0e00*/  LOP3.LUT R11, R10, 0x3ff00000, RZ, 0xfc, !PT ;  /* 0x3ff000000a0b7812 */ /* 0x000fe200078efcff */
[----:B------:R-:W-:Y:S01]  /*0e10*/  IMAD.MOV.U32 R10, RZ, RZ, R12 ;  /* 0x000000ffff0a7224 */ /* 0x000fe200078e000c */
[----:B------:R-:W-:Y:S02]  /*0e20*/  LOP3.LUT R30, R15, 0x7ff00000, RZ, 0xc0, !PT ;  /* 0x7ff000000f1e7812 */ /* 0x000fe400078ec0ff */
[----:B------:R-:W-:-:S03]  /*0e30*/  LOP3.LUT R31, R13, 0x7ff00000, RZ, 0xc0, !PT ;  /* 0x7ff000000d1f7812 */ /* 0x000fc600078ec0ff */
[----:B------:R-:W-:Y:S01]  /*0e40*/  @!P0 DMUL R10, R12, 8.98846567431157953865e+307 ;  /* 0x7fe000000c0a8828 */ /* 0x000fe20000000000 */
[C---:B------:R-:W-:Y:S01]  /*0e50*/  ISETP.GE.U32.AND P1, PT, R30.reuse, R31, PT ;  /* 0x0000001f1e00720c */ /* 0x040fe20003f26070 */
[----:B------:R-:W-:Y:S02]  /*0e60*/  IMAD.MOV.U32 R32, RZ, RZ, R30 ;  /* 0x000000ffff207224 */ /* 0x000fe400078e001e */
[----:B------:R-:W-:Y:S02]  /*0e70*/  @!P2 LOP3.LUT R21, R13, 0x7ff00000, RZ, 0xc0, !PT ;  /* 0x7ff000000d15a812 */ /* 0x000fe400078ec0ff */
[----:B------:R-:W0:Y:S02]  /*0e80*/  MUFU.RCP64H R17, R11 ;  /* 0x0000000b00117308 */ /* 0x000e240000001800 */
[----:B------:R-:W-:Y:S02]  /*0e90*/  @!P2 ISETP.GE.U32.AND P3, PT, R30, R21, PT ;  /* 0x000000151e00a20c */ /* 0x000fe40003f66070 */
[----:B------:R-:W-:-:S02]  /*0ea0*/  @!P0 LOP3.LUT R31, R11, 0x7ff00000, RZ, 0xc0, !PT ;  /* 0x7ff000000b1f8812 */ /* 0x000fc400078ec0ff */
[----:B------:R-:W-:-:S04]  /*0eb0*/  @!P2 SEL R21, R0, 0x63400000, !P3 ;  /* 0x634000000015a807 */ /* 0x000fc80005800000 */
[----:B------:R-:W-:-:S04]  /*0ec0*/  @!P2 LOP3.LUT R22, R21, 0x80000000, R15, 0xf8, !PT ;  /* 0x800000001516a812 */ /* 0x000fc800078ef80f */
[----:B------:R-:W-:Y:S01]  /*0ed0*/  @!P2 LOP3.LUT R23, R22, 0x100000, RZ, 0xfc, !PT ;  /* 0x001000001617a812 */ /* 0x000fe200078efcff */
[----:B------:R-:W-:Y:S01]  /*0ee0*/  @!P2 IMAD.MOV.U32 R22, RZ, RZ, RZ ;  /* 0x000000ffff16a224 */ /* 0x000fe200078e00ff */
[----:B0-----:R-:W-:-:S08]  /*0ef0*/  DFMA R18, R16, -R10, 1 ;  /* 0x3ff000001012742b */ /* 0x001fd0000000080a */
[----:B------:R-:W-:-:S08]  /*0f00*/  DFMA R18, R18, R18, R18 ;  /* 0x000000121212722b */ /* 0x000fd00000000012 */
[----:B------:R-:W-:Y:S01]  /*0f10*/  DFMA R18, R16, R18, R16 ;  /* 0x000000121012722b */ /* 0x000fe20000000010 */
[----:B------:R-:W-:Y:S01]  /*0f20*/  SEL R17, R0, 0x63400000, !P1 ;  /* 0x6340000000117807 */ /* 0x000fe20004800000 */
[----:B------:R-:W-:-:S03]  /*0f30*/  IMAD.MOV.U32 R16, RZ, RZ, R14 ;  /* 0x000000ffff107224 */ /* 0x000fc600078e000e */
[----:B------:R-:W-:-:S03]  /*0f40*/  LOP3.LUT R17, R17, 0x800fffff, R15, 0xf8, !PT ;  /* 0x800fffff11117812 */ /* 0x000fc600078ef80f */
[----:B------:R-:W-:-:S03]  /*0f50*/  DFMA R20, R18, -R10, 1 ;  /* 0x3ff000001214742b */ /* 0x000fc6000000080a */
[----:B------:R-:W-:-:S05]  /*0f60*/  @!P2 DFMA R16, R16, 2, -R22 ;  /* 0x400000001010a82b */ /* 0x000fca0000000816 */
[----:B------:R-:W-:-:S05]  /*0f70*/  DFMA R20, R18, R20, R18 ;  /* 0x000000141214722b */ /* 0x000fca0000000012 */
[----:B------:R-:W-:-:S03]  /*0f80*/  @!P2 LOP3.LUT R32, R17, 0x7ff00000, RZ, 0xc0, !PT ;  /* 0x7ff000001120a812 */ /* 0x000fc600078ec0ff */
[----:B------:R-:W-:Y:S02]  /*0f90*/  DMUL R18, R20, R16 ;  /* 0x0000001014127228 */ /* 0x000fe40000000000 */
[----:B------:R-:W-:-:S05]  /*0fa0*/  VIADD R33, R32, 0xffffffff ;  /* 0xffffffff20217836 */ /* 0x000fca0000000000 */
[----:B------:R-:W-:Y:S01]  /*0fb0*/  ISETP.GT.U32.AND P0, PT, R33, 0x7feffffe, PT ;  /* 0x7feffffe2100780c */ /* 0x000fe20003f04070 */
[----:B------:R-:W-:Y:S01]  /*0fc0*/  VIADD R33, R31, 0xffffffff ;  /* 0xffffffff1f217836 */ /* 0x000fe20000000000 */
[----:B------:R-:W-:-:S04]  /*0fd0*/  DFMA R22, R18, -R10, R16 ;  /* 0x8000000a1216722b */ /* 0x000fc80000000010 */
[----:B------:R-:W-:-:S04]  /*0fe0*/  ISETP.GT.U32.OR P0, PT, R33, 0x7feffffe, P0 ;  /* 0x7feffffe2100780c */ /* 0x000fc80000704470 */
[----:B------:R-:W-:-:S09]  /*0ff0*/  DFMA R22, R20, R22, R18 ;  /* 0x000000161416722b */ /* 0x000fd20000000012 */
[----:B------:R-:W-:Y:S05]  /*1000*/  @P0 BRA `(.L_x_18) ;  /* 0x00000000006c0947 */ /* 0x000fea0003800000 */
[----:B------:R-:W-:-:S04]  /*1010*/  LOP3.LUT R15, R13, 0x7ff00000, RZ, 0xc0, !PT ;  /* 0x7ff000000d0f7812 */ /* 0x000fc800078ec0ff */
[CC--:B------:R-:W-:Y:S02]  /*1020*/  VIADDMNMX R14, R30.reuse, -R15.reuse, 0xb9600000, !PT ;  /* 0xb96000001e0e7446 */ /* 0x0c0fe4000780090f */
[----:B------:R-:W-:Y:S02]  /*1030*/  ISETP.GE.U32.AND P0, PT, R30, R15, PT ;  /* 0x0000000f1e00720c */ /* 0x000fe40003f06070 */
[----:B------:R-:W-:Y:S02]  /*1040*/  VIMNMX R14, PT, PT, R14, 0x46a00000, PT ;  /* 0x46a000000e0e7848 */ /* 0x000fe40003fe0100 */
[----:B------:R-:W-:-:S05]  /*1050*/  SEL R15, R0, 0x63400000, !P0 ;  /* 0x63400000000f7807 */ /* 0x000fca0004000000 */
[----:B------:R-:W-:Y:S02]  /*1060*/  IMAD.IADD R0, R14, 0x1, -R15 ;  /* 0x000000010e007824 */ /* 0x000fe400078e0a0f */
[----:B------:R-:W-:Y:S02]  /*1070*/  IMAD.MOV.U32 R14, RZ, RZ, RZ ;  /* 0x000000ffff0e7224 */ /* 0x000fe400078e00ff */
[----:B------:R-:W-:-:S06]  /*1080*/  VIADD R15, R0, 0x7fe00000 ;  /* 0x7fe00000000f7836 */ /* 0x000fcc0000000000 */
[----:B------:R-:W-:-:S10]  /*1090*/  DMUL R18, R22, R14 ;  /* 0x0000000e16127228 */ /* 0x000fd40000000000 */
[----:B------:R-:W-:-:S13]  /*10a0*/  FSETP.GTU.AND P0, PT, |R19|, 1.469367938527859385e-39, PT ;  /* 0x001000001300780b */ /* 0x000fda0003f0c200 */
[----:B------:R-:W-:Y:S05]  /*10b0*/  @P0 BRA `(.L_x_19) ;  /* 0x0000000000940947 */ /* 0x000fea0003800000 */
[----:B------:R-:W-:Y:S01]  /*10c0*/  DFMA R10, R22, -R10, R16 ;  /* 0x8000000a160a722b */ /* 0x000fe20000000010 */
[----:B------:R-:W-:-:S09]  /*10d0*/  IMAD.MOV.U32 R14, RZ, RZ, RZ ;  /* 0x000000ffff0e7224 */ /* 0x000fd200078e00ff */
[C---:B------:R-:W-:Y:S02]  /*10e0*/  FSETP.NEU.AND P0, PT, R11.reuse, RZ, PT ;  /* 0x000000ff0b00720b */ /* 0x040fe40003f0d000 */
[----:B------:R-:W-:-:S04]  /*10f0*/  LOP3.LUT R13, R11, 0x80000000, R13, 0x48, !PT ;  /* 0x800000000b0d7812 */ /* 0x000fc800078e480d */
[----:B------:R-:W-:-:S07]  /*1100*/  LOP3.LUT R15, R13, R15, RZ, 0xfc, !PT ;  /* 0x0000000f0d0f7212 */ /* 0x000fce00078efcff */
[----:B------:R-:W-:Y:S05]  /*1110*/  @!P0 BRA `(.L_x_19) ;  /* 0x00000000007c8947 */ /* 0x000fea0003800000 */
[----:B------:R-:W-:Y:S01]  /*1120*/  IMAD.MOV R11, RZ, RZ, -R0 ;  /* 0x000000ffff0b7224 */ /* 0x000fe200078e0a00 */
[----:B------:R-:W-:Y:S01]  /*1130*/  DMUL.RP R14, R22, R14 ;  /* 0x0000000e160e7228 */ /* 0x000fe20000008000 */
[----:B------:R-:W-:-:S06]  /*1140*/  IMAD.MOV.U32 R10, RZ, RZ, RZ ;  /* 0x000000ffff0a7224 */ /* 0x000fcc00078e00ff */
[----:B------:R-:W-:-:S03]  /*1150*/  DFMA R10, R18, -R10, R22 ;  /* 0x8000000a120a722b */ /* 0x000fc60000000016 */
[----:B------:R-:W-:-:S03]  /*1160*/  LOP3.LUT R13, R15, R13, RZ, 0x3c, !PT ;  /* 0x0000000d0f0d7212 */ /* 0x000fc600078e3cff */
[----:B------:R-:W-:-:S04]  /*1170*/  IADD3 R10, PT, PT, -R0, -0x43300000, RZ ;  /* 0xbcd00000000a7810 */ /* 0x000fc80007ffe1ff */
[----:B------:R-:W-:-:S04]  /*1180*/  FSETP.NEU.AND P0, PT, |R11|, R10, PT ;  /* 0x0000000a0b00720b */ /* 0x000fc80003f0d200 */
[----:B------:R-:W-:Y:S02]  /*1190*/  FSEL R18, R14, R18, !P0 ;  /* 0x000000120e127208 */ /* 0x000fe40004000000 */
[----:B------:R-:W-:Y:S01]  /*11a0*/  FSEL R19, R13, R19, !P0 ;  /* 0x000000130d137208 */ /* 0x000fe20004000000 */
[----:B------:R-:W-:Y:S06]  /*11b0*/  BRA `(.L_x_19) ;  /* 0x0000000000547947 */ /* 0x000fec0003800000 */
.L_x_18:
[----:B------:R-:W-:-:S14]  /*11c0*/  DSETP.NAN.AND P0, PT, R14, R14, PT ;  /* 0x0000000e0e00722a */ /* 0x000fdc0003f08000 */
[----:B------:R-:W-:Y:S05]  /*11d0*/  @P0 BRA `(.L_x_20) ;  /* 0x0000000000440947 */ /* 0x000fea0003800000 */
[----:B------:R-:W-:-:S14]  /*11e0*/  DSETP.NAN.AND P0, PT, R12, R12, PT ;  /* 0x0000000c0c00722a */ /* 0x000fdc0003f08000 */
[----:B------:R-:W-:Y:S05]  /*11f0*/  @P0 BRA `(.L_x_21) ;  /* 0x0000000000300947 */ /* 0x000fea0003800000 */
[----:B------:R-:W-:Y:S01]  /*1200*/  ISETP.NE.AND P0, PT, R32, R31, PT ;  /* 0x0000001f2000720c */ /* 0x000fe20003f05270 */
[----:B------:R-:W-:Y:S02]  /*1210*/  IMAD.MOV.U32 R18, RZ, RZ, 0x0 ;  /* 0x00000000ff127424 */ /* 0x000fe400078e00ff */
[----:B------:R-:W-:-:S10]  /*1220*/  IMAD.MOV.U32 R19, RZ, RZ, -0x80000 ;  /* 0xfff80000ff137424 */ /* 0x000fd400078e00ff */
[----:B------:R-:W-:Y:S05]  /*1230*/  @!P0 BRA `(.L_x_19) ;  /* 0x0000000000348947 */ /* 0x000fea0003800000 */
[----:B------:R-:W-:Y:S02]  /*1240*/  ISETP.NE.AND P0, PT, R32, 0x7ff00000, PT ;  /* 0x7ff000002000780c */ /* 0x000fe40003f05270 */
[----:B------:R-:W-:Y:S02]  /*1250*/  LOP3.LUT R19, R15, 0x80000000, R13, 0x48, !PT ;  /* 0x800000000f137812 */ /* 0x000fe400078e480d */
[----:B------:R-:W-:-:S13]  /*1260*/  ISETP.EQ.OR P0, PT, R31, RZ, !P0 ;  /* 0x000000ff1f00720c */ /* 0x000fda0004702670 */
[----:B------:R-:W-:Y:S01]  /*1270*/  @P0 LOP3.LUT R0, R19, 0x7ff00000, RZ, 0xfc, !PT ;  /* 0x7ff0000013000812 */ /* 0x000fe200078efcff */
[----:B------:R-:W-:Y:S02]  /*1280*/  @!P0 IMAD.MOV.U32 R18, RZ, RZ, RZ ;  /* 0x000000ffff128224 */ /* 0x000fe400078e00ff */
[----:B------:R-:W-:Y:S02]  /*1290*/  @P0 IMAD.MOV.U32 R18, RZ, RZ, RZ ;  /* 0x000000ffff120224 */ /* 0x000fe400078e00ff */
[----:B------:R-:W-:Y:S01]  /*12a0*/  @P0 IMAD.MOV.U32 R19, RZ, RZ, R0 ;  /* 0x000000ffff130224 */ /* 0x000fe200078e0000 */
[----:B------:R-:W-:Y:S06]  /*12b0*/  BRA `(.L_x_19) ;  /* 0x0000000000147947 */ /* 0x000fec0003800000 */
.L_x_21:
[----:B------:R-:W-:Y:S01]  /*12c0*/  LOP3.LUT R19, R13, 0x80000, RZ, 0xfc, !PT ;  /* 0x000800000d137812 */ /* 0x000fe200078efcff */
[----:B------:R-:W-:Y:S01]  /*12d0*/  IMAD.MOV.U32 R18, RZ, RZ, R12 ;  /* 0x000000ffff127224 */ /* 0x000fe200078e000c */
[----:B------:R-:W-:Y:S06]  /*12e0*/  BRA `(.L_x_19) ;  /* 0x0000000000087947 */ /* 0x000fec0003800000 */
.L_x_20:
[----:B------:R-:W-:Y:S01]  /*12f0*/  LOP3.LUT R19, R15, 0x80000, RZ, 0xfc, !PT ;  /* 0x000800000f137812 */ /* 0x000fe200078efcff */
[----:B------:R-:W-:-:S07]  /*1300*/  IMAD.MOV.U32 R18, RZ, RZ, R14 ;  /* 0x000000ffff127224 */ /* 0x000fce00078e000e */
.L_x_19:
[----:B------:R-:W-:Y:S05]  /*1310*/  BSYNC.RECONVERGENT B2 ;  /* 0x0000000000027941 */ /* 0x000fea0003800200 */
.L_x_17:
[----:B------:R-:W-:Y:S02]  /*1320*/  IMAD.MOV.U32 R10, RZ, RZ, R24 ;  /* 0x000000ffff0a7224 */ /* 0x000fe400078e0018 */
[----:B------:R-:W-:-:S04]  /*1330*/  IMAD.MOV.U32 R11, RZ, RZ, 0x0 ;  /* 0x00000000ff0b7424 */ /* 0x000fc800078e00ff */
[----:B------:R-:W-:Y:S05]  /*1340*/  RET.REL.NODEC R10 `(_Z6gs_kerPdS_lS_S_dddi) ;  /* 0xffffffec0a2c7950 */ /* 0x000fea0003c3ffff */
.L_x_22:
        /* <DEDUP_REMOVED lines=11> */
.L_x_23:


//--------------------- .nv.shared.reserved.0     --------------------------
	.section	.nv.shared.reserved.0,"aw",@nobits
	.weak		__nv_reservedSMEM_offset_0_alias
	.size		__nv_reservedSMEM_offset_0_alias, 0, 64
	.other		__nv_reservedSMEM_offset_0_alias,@"STO_CUDA_RESERVED_SHARED STV_DEFAULT"
__nv_reservedSMEM_offset_0_alias:
	.zero		0
	.zero		64


//--------------------- .nv.shared._Z6gs_kerPdS_lS_S_dddi --------------------------
	.section	.nv.shared._Z6gs_kerPdS_lS_S_dddi,"aw",@nobits
	.sectionflags	@""
	.align	8
.nv.shared._Z6gs_kerPdS_lS_S_dddi:
	.zero		9216


//--------------------- .nv.constant0._Z11gaussian_u0Pddddid --------------------------
	.section	.nv.constant0._Z11gaussian_u0Pddddid,"a",@progbits
	.sectionflags	@""
	.align	4
.nv.constant0._Z11gaussian_u0Pddddid:
	.zero		944


//--------------------- .nv.constant0._Z6gs_kerPdS_lS_S_dddi --------------------------
	.section	.nv.constant0._Z6gs_kerPdS_lS_S_dddi,"a",@progbits
	.sectionflags	@""
	.align	4
.nv.constant0._Z6gs_kerPdS_lS_S_dddi:
	.zero		964


//--------------------- SYMBOLS --------------------------

	.type		.nv.reservedSmem.offset0,@object
	.size		.nv.reservedSmem.offset0,0x4
	.type		.nv.reservedSmem.cap,@object
	.size		.nv.reservedSmem.cap,0x4
